	.target	sm_90a

	.elftype	@"ET_EXEC"


//--------------------- .note.nv.tkinfo           --------------------------
	.section	.note.nv.tkinfo,"",@"SHT_NOTE"
	.sectionflags	@"SHF_NOTE_NV_TKINFO"
	.tkinfo
        /*0018*/ 	.word	0x00000002
        /*0030*/ 	.string	""
        /*0030*/ 	.string	"ptxas"
        /*0030*/ 	.string	"Cuda compilation tools, release 13.0, V13.0.88"
        /*0030*/ 	.string	"Build cuda_13.0.r13.0/compiler.36424714_0"
        /*0030*/ 	.string	"-arch sm_90a -m 64 "



//--------------------- .note.nv.cuinfo           --------------------------
	.section	.note.nv.cuinfo,"",@"SHT_NOTE"
	.sectionflags	@"SHF_NOTE_NV_CUINFO"
        /*0018*/ 	.short	0x0002
        /*001a*/ 	.short	0x005a
        /*001c*/ 	.short	0x0082
	.zero		2


//--------------------- .nv.info                  --------------------------
	.section	.nv.info,"",@"SHT_CUDA_INFO"
	.align	4


	//----- nvinfo : EIATTR_REGCOUNT
	.align		4
        /*0000*/ 	.byte	0x04, 0x2f
        /*0002*/ 	.short	(.L_18 - .L_17)
	.align		4
.L_17:
        /*0004*/ 	.word	index@(_ZN7cutlass13device_kernelINS_4gemm6kernel13GemmUniversalIN4cute5tupleIJiiiiEEENS1_10collective13CollectiveMmaINS1_34MainloopSm90TmaGmmaWarpSpecializedILi6ENS5_IJNS4_1CILi1EEESB_SB_EEENS1_35KernelTmaWarpSpecializedCooperativeEEENS5_IJNSA_ILi128EEESF_NSA_ILi64EEEEEENS_6half_tENS5_IJlSB_lEEESI_SJ_NS4_8TiledMMAINS4_8MMA_AtomIJNS4_4SM904GMMA26MMA_64x128x16_F32F16F16_SSILNSN_5MajorE0ELSP_0ELNSN_7ScaleInE1ELSQ_1EEEEEENS4_6LayoutINS5_IJNSA_ILi2EEESB_SB_EEENS5_IJSB_NSA_ILi0EEESW_EEEEENS5_IJNS4_10UnderscoreESZ_SZ_EEEEENS4_13SM90_TMA_LOADENS4_14ComposedLayoutINS4_7SwizzleILi3ELi4ELi3EEENS4_18smem_ptr_flag_bitsILi16EEENST_INS5_IJNSA_ILi8EEESG_EEENS5_IJSG_SB_EEEEEEEvNS4_8identityES12_S1C_vS1D_EENS_8epilogue10collective18CollectiveEpilogueINS1F_22Sm90TmaWarpSpecializedILi4ELi2ELi16ELb1ELb0EEEJSH_NS5_IJSF_NSA_ILi32EEEEEESI_SJ_SI_SJ_NS1F_6fusion15FusionCallbacksIS1J_NS1M_13LinCombEltActINS1F_6thread4GELUESI_fSI_fLNS_15FloatRoundStyleE2EEESH_S1L_JEEES12_NS13_INS14_ILi2ELi4ELi3EEES17_NST_INS5_IJS18_S1K_EEENS5_IJS1K_SB_EEEEEEENS4_17SM75_U32x4_LDSM_NENS4_14SM90_TMA_STOREES1Y_NS4_17SM90_U32x4_STSM_NENS4_9Copy_AtomIJS21_SI_EEEvEEEvvEEEEvNT_6ParamsE)
        /*0008*/ 	.word	0x000000a8


	//----- nvinfo : EIATTR_FRAME_SIZE
	.align		4
.L_18:
        /*000c*/ 	.byte	0x04, 0x11
        /*000e*/ 	.short	(.L_20 - .L_19)
	.align		4
.L_19:
        /*0010*/ 	.word	index@(_ZN7cutlass13device_kernelINS_4gemm6kernel13GemmUniversalIN4cute5tupleIJiiiiEEENS1_10collective13CollectiveMmaINS1_34MainloopSm90TmaGmmaWarpSpecializedILi6ENS5_IJNS4_1CILi1EEESB_SB_EEENS1_35KernelTmaWarpSpecializedCooperativeEEENS5_IJNSA_ILi128EEESF_NSA_ILi64EEEEEENS_6half_tENS5_IJlSB_lEEESI_SJ_NS4_8TiledMMAINS4_8MMA_AtomIJNS4_4SM904GMMA26MMA_64x128x16_F32F16F16_SSILNSN_5MajorE0ELSP_0ELNSN_7ScaleInE1ELSQ_1EEEEEENS4_6LayoutINS5_IJNSA_ILi2EEESB_SB_EEENS5_IJSB_NSA_ILi0EEESW_EEEEENS5_IJNS4_10UnderscoreESZ_SZ_EEEEENS4_13SM90_TMA_LOADENS4_14ComposedLayoutINS4_7SwizzleILi3ELi4ELi3EEENS4_18smem_ptr_flag_bitsILi16EEENST_INS5_IJNSA_ILi8EEESG_EEENS5_IJSG_SB_EEEEEEEvNS4_8identityES12_S1C_vS1D_EENS_8epilogue10collective18CollectiveEpilogueINS1F_22Sm90TmaWarpSpecializedILi4ELi2ELi16ELb1ELb0EEEJSH_NS5_IJSF_NSA_ILi32EEEEEESI_SJ_SI_SJ_NS1F_6fusion15FusionCallbacksIS1J_NS1M_13LinCombEltActINS1F_6thread4GELUESI_fSI_fLNS_15FloatRoundStyleE2EEESH_S1L_JEEES12_NS13_INS14_ILi2ELi4ELi3EEES17_NST_INS5_IJS18_S1K_EEENS5_IJS1K_SB_EEEEEEENS4_17SM75_U32x4_LDSM_NENS4_14SM90_TMA_STOREES1Y_NS4_17SM90_U32x4_STSM_NENS4_9Copy_AtomIJS21_SI_EEEvEEEvvEEEEvNT_6ParamsE)
        /*0014*/ 	.word	0x00000000


	//----- nvinfo : EIATTR_MIN_STACK_SIZE
	.align		4
.L_20:
        /*0018*/ 	.byte	0x04, 0x12
        /*001a*/ 	.short	(.L_22 - .L_21)
	.align		4
.L_21:
        /*001c*/ 	.word	index@(_ZN7cutlass13device_kernelINS_4gemm6kernel13GemmUniversalIN4cute5tupleIJiiiiEEENS1_10collective13CollectiveMmaINS1_34MainloopSm90TmaGmmaWarpSpecializedILi6ENS5_IJNS4_1CILi1EEESB_SB_EEENS1_35KernelTmaWarpSpecializedCooperativeEEENS5_IJNSA_ILi128EEESF_NSA_ILi64EEEEEENS_6half_tENS5_IJlSB_lEEESI_SJ_NS4_8TiledMMAINS4_8MMA_AtomIJNS4_4SM904GMMA26MMA_64x128x16_F32F16F16_SSILNSN_5MajorE0ELSP_0ELNSN_7ScaleInE1ELSQ_1EEEEEENS4_6LayoutINS5_IJNSA_ILi2EEESB_SB_EEENS5_IJSB_NSA_ILi0EEESW_EEEEENS5_IJNS4_10UnderscoreESZ_SZ_EEEEENS4_13SM90_TMA_LOADENS4_14ComposedLayoutINS4_7SwizzleILi3ELi4ELi3EEENS4_18smem_ptr_flag_bitsILi16EEENST_INS5_IJNSA_ILi8EEESG_EEENS5_IJSG_SB_EEEEEEEvNS4_8identityES12_S1C_vS1D_EENS_8epilogue10collective18CollectiveEpilogueINS1F_22Sm90TmaWarpSpecializedILi4ELi2ELi16ELb1ELb0EEEJSH_NS5_IJSF_NSA_ILi32EEEEEESI_SJ_SI_SJ_NS1F_6fusion15FusionCallbacksIS1J_NS1M_13LinCombEltActINS1F_6thread4GELUESI_fSI_fLNS_15FloatRoundStyleE2EEESH_S1L_JEEES12_NS13_INS14_ILi2ELi4ELi3EEES17_NST_INS5_IJS18_S1K_EEENS5_IJS1K_SB_EEEEEEENS4_17SM75_U32x4_LDSM_NENS4_14SM90_TMA_STOREES1Y_NS4_17SM90_U32x4_STSM_NENS4_9Copy_AtomIJS21_SI_EEEvEEEvvEEEEvNT_6ParamsE)
        /*0020*/ 	.word	0x00000000
.L_22:


//--------------------- .nv.compat                --------------------------
	.section	.nv.compat,"",@"SHT_CUDA_COMPAT_INFO"
	.align	4
        /*0000*/ 	.byte	0x02, 0x09, 0x01, 0x00, 0x02, 0x02, 0x04, 0x00, 0x02, 0x05, 0x05, 0x00, 0x03, 0x07, 0x01, 0x01
        /*0010*/ 	.byte	0x02, 0x03, 0x01, 0x00, 0x02, 0x06, 0x01, 0x00, 0x04, 0x0b, 0x08, 0x00, 0x00, 0x00, 0x00, 0x00
        /*0020*/ 	.byte	0x00, 0x00, 0x00, 0x00


//--------------------- .nv.info._ZN7cutlass13device_kernelINS_4gemm6kernel13GemmUniversalIN4cute5tupleIJiiiiEEENS1_10collective13CollectiveMmaINS1_34MainloopSm90TmaGmmaWarpSpecializedILi6ENS5_IJNS4_1CILi1EEESB_SB_EEENS1_35KernelTmaWarpSpecializedCooperativeEEENS5_IJNSA_ILi128EEESF_NSA_ILi64EEEEEENS_6half_tENS5_IJlSB_lEEESI_SJ_NS4_8TiledMMAINS4_8MMA_AtomIJNS4_4SM904GMMA26MMA_64x128x16_F32F16F16_SSILNSN_5MajorE0ELSP_0ELNSN_7ScaleInE1ELSQ_1EEEEEENS4_6LayoutINS5_IJNSA_ILi2EEESB_SB_EEENS5_IJSB_NSA_ILi0EEESW_EEEEENS5_IJNS4_10UnderscoreESZ_SZ_EEEEENS4_13SM90_TMA_LOADENS4_14ComposedLayoutINS4_7SwizzleILi3ELi4ELi3EEENS4_18smem_ptr_flag_bitsILi16EEENST_INS5_IJNSA_ILi8EEESG_EEENS5_IJSG_SB_EEEEEEEvNS4_8identityES12_S1C_vS1D_EENS_8epilogue10collective18CollectiveEpilogueINS1F_22Sm90TmaWarpSpecializedILi4ELi2ELi16ELb1ELb0EEEJSH_NS5_IJSF_NSA_ILi32EEEEEESI_SJ_SI_SJ_NS1F_6fusion15FusionCallbacksIS1J_NS1M_13LinCombEltActINS1F_6thread4GELUESI_fSI_fLNS_15FloatRoundStyleE2EEESH_S1L_JEEES12_NS13_INS14_ILi2ELi4ELi3EEES17_NST_INS5_IJS18_S1K_EEENS5_IJS1K_SB_EEEEEEENS4_17SM75_U32x4_LDSM_NENS4_14SM90_TMA_STOREES1Y_NS4_17SM90_U32x4_STSM_NENS4_9Copy_AtomIJS21_SI_EEEvEEEvvEEEEvNT_6ParamsE --------------------------
	.section	.nv.info._ZN7cutlass13device_kernelINS_4gemm6kernel13GemmUniversalIN4cute5tupleIJiiiiEEENS1_10collective13CollectiveMmaINS1_34MainloopSm90TmaGmmaWarpSpecializedILi6ENS5_IJNS4_1CILi1EEESB_SB_EEENS1_35KernelTmaWarpSpecializedCooperativeEEENS5_IJNSA_ILi128EEESF_NSA_ILi64EEEEEENS_6half_tENS5_IJlSB_lEEESI_SJ_NS4_8TiledMMAINS4_8MMA_AtomIJNS4_4SM904GMMA26MMA_64x128x16_F32F16F16_SSILNSN_5MajorE0ELSP_0ELNSN_7ScaleInE1ELSQ_1EEEEEENS4_6LayoutINS5_IJNSA_ILi2EEESB_SB_EEENS5_IJSB_NSA_ILi0EEESW_EEEEENS5_IJNS4_10UnderscoreESZ_SZ_EEEEENS4_13SM90_TMA_LOADENS4_14ComposedLayoutINS4_7SwizzleILi3ELi4ELi3EEENS4_18smem_ptr_flag_bitsILi16EEENST_INS5_IJNSA_ILi8EEESG_EEENS5_IJSG_SB_EEEEEEEvNS4_8identityES12_S1C_vS1D_EENS_8epilogue10collective18CollectiveEpilogueINS1F_22Sm90TmaWarpSpecializedILi4ELi2ELi16ELb1ELb0EEEJSH_NS5_IJSF_NSA_ILi32EEEEEESI_SJ_SI_SJ_NS1F_6fusion15FusionCallbacksIS1J_NS1M_13LinCombEltActINS1F_6thread4GELUESI_fSI_fLNS_15FloatRoundStyleE2EEESH_S1L_JEEES12_NS13_INS14_ILi2ELi4ELi3EEES17_NST_INS5_IJS18_S1K_EEENS5_IJS1K_SB_EEEEEEENS4_17SM75_U32x4_LDSM_NENS4_14SM90_TMA_STOREES1Y_NS4_17SM90_U32x4_STSM_NENS4_9Copy_AtomIJS21_SI_EEEvEEEvvEEEEvNT_6ParamsE,"",@"SHT_CUDA_INFO"
	.sectionflags	@""
	.align	4


	//----- nvinfo : EIATTR_CUDA_API_VERSION
	.align		4
        /*0000*/ 	.byte	0x04, 0x37
        /*0002*/ 	.short	(.L_24 - .L_23)
.L_23:
        /*0004*/ 	.word	0x00000082


	//----- nvinfo : EIATTR_KPARAM_INFO
	.align		4
.L_24:
        /*0008*/ 	.byte	0x04, 0x17
        /*000a*/ 	.short	(.L_26 - .L_25)
.L_25:
        /*000c*/ 	.word	0x00000000
        /*0010*/ 	.short	0x0000
        /*0012*/ 	.short	0x0070
        /*0014*/ 	.byte	0x00, 0xf0, 0x01, 0x1c


	//----- nvinfo : EIATTR_SPARSE_MMA_MASK
	.align		4
.L_26:
        /*0018*/ 	.byte	0x03, 0x50
        /*001a*/ 	.short	0x0000


	//----- nvinfo : EIATTR_MAXREG_COUNT
	.align		4
        /*001c*/ 	.byte	0x03, 0x1b
        /*001e*/ 	.short	0x00a8


	//----- nvinfo : EIATTR_NUM_BARRIERS
	.align		4
        /*0020*/ 	.byte	0x02, 0x4c
        /*0022*/ 	.byte	0x02
	.zero		1


	//----- nvinfo : EIATTR_EXTERNS
	.align		4
        /*0024*/ 	.byte	0x04, 0x0f
        /*0026*/ 	.short	(.L_28 - .L_27)


	//   ....[0]....
	.align		4
.L_27:
        /*0028*/ 	.word	index@(__assertfail)


	//----- nvinfo : EIATTR_MERCURY_ISA_VERSION
	.align		4
.L_28:
        /*002c*/ 	.byte	0x03, 0x5f
        /*002e*/ 	.short	0x0101


	//----- nvinfo : EIATTR_INT_WARP_WIDE_INSTR_OFFSETS
	.align		4
        /*0030*/ 	.byte	0x04, 0x31
        /*0032*/ 	.short	(.L_30 - .L_29)


	//   ....[0]....
.L_29:
        /*0034*/ 	.word	0x00000900


	//   ....[1]....
        /*0038*/ 	.word	0x00000910


	//   ....[2]....
        /*003c*/ 	.word	0x000009a0


	//----- nvinfo : EIATTR_COOP_GROUP_MASK_REGIDS
	.align		4
.L_30:
        /*0040*/ 	.byte	0x04, 0x29
        /*0042*/ 	.short	(.L_32 - .L_31)


	//   ....[0]....
.L_31:
        /*0044*/ 	.word	0xffffffff


	//   ....[1]....
        /*0048*/ 	.word	0xffffffff


	//   ....[2]....
        /*004c*/ 	.word	0xffffffff


	//   ....[3]....
        /*0050*/ 	.word	0xffffffff


	//   ....[4]....
        /*0054*/ 	.word	0xffffffff


	//   ....[5]....
        /*0058*/ 	.word	0xffffffff


	//----- nvinfo : EIATTR_COOP_GROUP_INSTR_OFFSETS
	.align		4
.L_32:
        /*005c*/ 	.byte	0x04, 0x28
        /*005e*/ 	.short	(.L_34 - .L_33)


	//   ....[0]....
.L_33:
        /*0060*/ 	.word	0x00000070


	//   ....[1]....
        /*0064*/ 	.word	0x00000080


	//   ....[2]....
        /*0068*/ 	.word	0x00000440


	//   ....[3]....
        /*006c*/ 	.word	0x00000610


	//   ....[4]....
        /*0070*/ 	.word	0x000007c0


	//   ....[5]....
        /*0074*/ 	.word	0x00001650


	//----- nvinfo : EIATTR_REG_RECONFIG
	.align		4
.L_34:
        /*0078*/ 	.byte	0x01, 0x54
	.zero		2


	//----- nvinfo : EIATTR_SYSCALL_OFFSETS
	.align		4
        /*007c*/ 	.byte	0x04, 0x46
        /*007e*/ 	.short	(.L_36 - .L_35)


	//   ....[0]....
.L_35:
        /*0080*/ 	.word	0x00001840


	//   ....[1]....
        /*0084*/ 	.word	0x000022c0


	//   ....[2]....
        /*0088*/ 	.word	0x000023b0


	//----- nvinfo : EIATTR_MBARRIER_INSTR_OFFSETS
	.align		4
.L_36:
        /*008c*/ 	.byte	0x04, 0x39
        /*008e*/ 	.short	(.L_38 - .L_37)


	//   ....[0]....
.L_37:
        /*0090*/ 	.word	0x00000540
        /*0094*/ 	.word	0x000000ff
        /*0098*/ 	.word	0x00000000
        /*009c*/ 	.short	0x0100
        /*009e*/ 	.byte	0x08
	.zero		1


	//   ....[1]....
        /*00a0*/ 	.word	0x00000550
        /*00a4*/ 	.word	0x000000ff
        /*00a8*/ 	.word	0x00000030
        /*00ac*/ 	.short	0x0100
        /*00ae*/ 	.byte	0x08
	.zero		1


	//   ....[2]....
        /*00b0*/ 	.word	0x00000560
        /*00b4*/ 	.word	0x000000ff
        /*00b8*/ 	.word	0x00000008
        /*00bc*/ 	.short	0x0100
        /*00be*/ 	.byte	0x08
	.zero		1


	//   ....[3]....
        /*00c0*/ 	.word	0x00000570
        /*00c4*/ 	.word	0x000000ff
        /*00c8*/ 	.word	0x00000038
        /*00cc*/ 	.short	0x0100
        /*00ce*/ 	.byte	0x08
	.zero		1


	//   ....[4]....
        /*00d0*/ 	.word	0x00000580
        /*00d4*/ 	.word	0x000000ff
        /*00d8*/ 	.word	0x00000010
        /*00dc*/ 	.short	0x0100
        /*00de*/ 	.byte	0x08
	.zero		1


	//   ....[5]....
        /*00e0*/ 	.word	0x00000590
        /*00e4*/ 	.word	0x000000ff
        /*00e8*/ 	.word	0x00000040
        /*00ec*/ 	.short	0x0100
        /*00ee*/ 	.byte	0x08
	.zero		1


	//   ....[6]....
        /*00f0*/ 	.word	0x000005a0
        /*00f4*/ 	.word	0x000000ff
        /*00f8*/ 	.word	0x00000018
        /*00fc*/ 	.short	0x0100
        /*00fe*/ 	.byte	0x08
	.zero		1


	//   ....[7]....
        /*0100*/ 	.word	0x000005b0
        /*0104*/ 	.word	0x000000ff
        /*0108*/ 	.word	0x00000048
        /*010c*/ 	.short	0x0100
        /*010e*/ 	.byte	0x08
	.zero		1


	//   ....[8]....
        /*0110*/ 	.word	0x000005c0
        /*0114*/ 	.word	0x000000ff
        /*0118*/ 	.word	0x00000020
        /*011c*/ 	.short	0x0100
        /*011e*/ 	.byte	0x08
	.zero		1


	//   ....[9]....
        /*0120*/ 	.word	0x000005d0
        /*0124*/ 	.word	0x000000ff
        /*0128*/ 	.word	0x00000050
        /*012c*/ 	.short	0x0100
        /*012e*/ 	.byte	0x08
	.zero		1


	//   ....[10]....
        /*0130*/ 	.word	0x000005e0
        /*0134*/ 	.word	0x000000ff
        /*0138*/ 	.word	0x00000028
        /*013c*/ 	.short	0x0100
        /*013e*/ 	.byte	0x08
	.zero		1


	//   ....[11]....
        /*0140*/ 	.word	0x000005f0
        /*0144*/ 	.word	0x000000ff
        /*0148*/ 	.word	0x00000058
        /*014c*/ 	.short	0x0100
        /*014e*/ 	.byte	0x08
	.zero		1


	//   ....[12]....
        /*0150*/ 	.word	0x00000730
        /*0154*/ 	.word	0x000000ff
        /*0158*/ 	.word	0x00000060
        /*015c*/ 	.short	0x0100
        /*015e*/ 	.byte	0x08
	.zero		1


	//   ....[13]....
        /*0160*/ 	.word	0x00000740
        /*0164*/ 	.word	0x000000ff
        /*0168*/ 	.word	0x00000080
        /*016c*/ 	.short	0x0100
        /*016e*/ 	.byte	0x08
	.zero		1


	//   ....[14]....
        /*0170*/ 	.word	0x00000750
        /*0174*/ 	.word	0x000000ff
        /*0178*/ 	.word	0x00000068
        /*017c*/ 	.short	0x0100
        /*017e*/ 	.byte	0x08
	.zero		1


	//   ....[15]....
        /*0180*/ 	.word	0x00000760
        /*0184*/ 	.word	0x000000ff
        /*0188*/ 	.word	0x00000088
        /*018c*/ 	.short	0x0100
        /*018e*/ 	.byte	0x08
	.zero		1


	//   ....[16]....
        /*0190*/ 	.word	0x00000770
        /*0194*/ 	.word	0x000000ff
        /*0198*/ 	.word	0x00000070
        /*019c*/ 	.short	0x0100
        /*019e*/ 	.byte	0x08
	.zero		1


	//   ....[17]....
        /*01a0*/ 	.word	0x00000780
        /*01a4*/ 	.word	0x000000ff
        /*01a8*/ 	.word	0x00000090
        /*01ac*/ 	.short	0x0100
        /*01ae*/ 	.byte	0x08
	.zero		1


	//   ....[18]....
        /*01b0*/ 	.word	0x00000790
        /*01b4*/ 	.word	0x000000ff
        /*01b8*/ 	.word	0x00000078
        /*01bc*/ 	.short	0x0100
        /*01be*/ 	.byte	0x08
	.zero		1


	//   ....[19]....
        /*01c0*/ 	.word	0x000007a0
        /*01c4*/ 	.word	0x000000ff
        /*01c8*/ 	.word	0x00000098
        /*01cc*/ 	.short	0x0100
        /*01ce*/ 	.byte	0x08
	.zero		1


	//   ....[20]....
        /*01d0*/ 	.word	0x00000a40
        /*01d4*/ 	.word	0x000000ff
        /*01d8*/ 	.word	0x000000a0
        /*01dc*/ 	.short	0x0100
        /*01de*/ 	.byte	0x08
	.zero		1


	//   ....[21]....
        /*01e0*/ 	.word	0x00000aa0
        /*01e4*/ 	.word	0x000000ff
        /*01e8*/ 	.word	0x000000a8
        /*01ec*/ 	.short	0x0100
        /*01ee*/ 	.byte	0x08
	.zero		1


	//   ....[22]....
        /*01f0*/ 	.word	0x000018c0
        /*01f4*/ 	.word	0x00000003
        /*01f8*/ 	.word	0x00000000
        /*01fc*/ 	.short	0x010a
        /*01fe*/ 	.byte	0x3f
	.zero		1


	//   ....[23]....
        /*0200*/ 	.word	0x00001920
        /*0204*/ 	.word	0x00000003
        /*0208*/ 	.word	0x00000000
        /*020c*/ 	.short	0x010a
        /*020e*/ 	.byte	0x3f
	.zero		1


	//   ....[24]....
        /*0210*/ 	.word	0x00001c40
        /*0214*/ 	.word	0x000000ff
        /*0218*/ 	.word	0x00000000
        /*021c*/ 	.short	0x010a
        /*021e*/ 	.byte	0x04
	.zero		1


	//   ....[25]....
        /*0220*/ 	.word	0x00001c80
        /*0224*/ 	.word	0x000000ff
        /*0228*/ 	.word	0x00000000
        /*022c*/ 	.short	0x010a
        /*022e*/ 	.byte	0x04
	.zero		1


	//   ....[26]....
        /*0230*/ 	.word	0x00001ee0
        /*0234*/ 	.word	0x000000ff
        /*0238*/ 	.word	0x00000000
        /*023c*/ 	.short	0x0101
        /*023e*/ 	.byte	0x04
	.zero		1


	//   ....[27]....
        /*0240*/ 	.word	0x00002090
        /*0244*/ 	.word	0x000000ff
        /*0248*/ 	.word	0x00000000
        /*024c*/ 	.short	0x0101
        /*024e*/ 	.byte	0x06
	.zero		1


	//   ....[28]....
        /*0250*/ 	.word	0x00002890
        /*0254*/ 	.word	0x000000ff
        /*0258*/ 	.word	0x00000060
        /*025c*/ 	.short	0x010a
        /*025e*/ 	.byte	0x33
	.zero		1


	//   ....[29]....
        /*0260*/ 	.word	0x00004870
        /*0264*/ 	.word	0x000000ff
        /*0268*/ 	.word	0x00000000
        /*026c*/ 	.short	0x0101
        /*026e*/ 	.byte	0x04
	.zero		1


	//   ....[30]....
        /*0270*/ 	.word	0x00004950
        /*0274*/ 	.word	0x0000001b
        /*0278*/ 	.word	0x00000060
        /*027c*/ 	.short	0x010a
        /*027e*/ 	.byte	0x3f
	.zero		1


	//   ....[31]....
        /*0280*/ 	.word	0x00006850
        /*0284*/ 	.word	0x000000ff
        /*0288*/ 	.word	0x00000000
        /*028c*/ 	.short	0x0101
        /*028e*/ 	.byte	0x04
	.zero		1


	//   ....[32]....
        /*0290*/ 	.word	0x00006940
        /*0294*/ 	.word	0x00000019
        /*0298*/ 	.word	0x00000060
        /*029c*/ 	.short	0x010a
        /*029e*/ 	.byte	0x3f
	.zero		1


	//   ....[33]....
        /*02a0*/ 	.word	0x00008880
        /*02a4*/ 	.word	0x000000ff
        /*02a8*/ 	.word	0x00000000
        /*02ac*/ 	.short	0x0101
        /*02ae*/ 	.byte	0x04
	.zero		1


	//   ....[34]....
        /*02b0*/ 	.word	0x00008960
        /*02b4*/ 	.word	0x0000001a
        /*02b8*/ 	.word	0x00000060
        /*02bc*/ 	.short	0x010a
        /*02be*/ 	.byte	0x3f
	.zero		1


	//   ....[35]....
        /*02c0*/ 	.word	0x0000a850
        /*02c4*/ 	.word	0x000000ff
        /*02c8*/ 	.word	0x00000000
        /*02cc*/ 	.short	0x0101
        /*02ce*/ 	.byte	0x04
	.zero		1


	//   ....[36]....
        /*02d0*/ 	.word	0x0000b120
        /*02d4*/ 	.word	0x000000ff
        /*02d8*/ 	.word	0x00000000
        /*02dc*/ 	.short	0x0101
        /*02de*/ 	.byte	0x04
	.zero		1


	//   ....[37]....
        /*02e0*/ 	.word	0x0000b800
        /*02e4*/ 	.word	0x000000ff
        /*02e8*/ 	.word	0x000000a8
        /*02ec*/ 	.short	0x010a
        /*02ee*/ 	.byte	0x04
	.zero		1


	//   ....[38]....
        /*02f0*/ 	.word	0x0000bc10
        /*02f4*/ 	.word	0x000000ff
        /*02f8*/ 	.word	0x00000080
        /*02fc*/ 	.short	0x010a
        /*02fe*/ 	.byte	0x05
	.zero		1


	//   ....[39]....
        /*0300*/ 	.word	0x0000bd00
        /*0304*/ 	.word	0x000000ff
        /*0308*/ 	.word	0x00000060
        /*030c*/ 	.short	0x010b
        /*030e*/ 	.byte	0x05
	.zero		1


	//   ....[40]....
        /*0310*/ 	.word	0x0000bd60
        /*0314*/ 	.word	0x000000ff
        /*0318*/ 	.word	0x00000000
        /*031c*/ 	.short	0x0101
        /*031e*/ 	.byte	0x04
	.zero		1


	//   ....[41]....
        /*0320*/ 	.word	0x0000bd90
        /*0324*/ 	.word	0x000000ff
        /*0328*/ 	.word	0x00000088
        /*032c*/ 	.short	0x010a
        /*032e*/ 	.byte	0x05
	.zero		1


	//   ....[42]....
        /*0330*/ 	.word	0x0000bea0
        /*0334*/ 	.word	0x000000ff
        /*0338*/ 	.word	0x00000068
        /*033c*/ 	.short	0x010b
        /*033e*/ 	.byte	0x05
	.zero		1


	//   ....[43]....
        /*0340*/ 	.word	0x0000bf00
        /*0344*/ 	.word	0x000000ff
        /*0348*/ 	.word	0x00000000
        /*034c*/ 	.short	0x0101
        /*034e*/ 	.byte	0x04
	.zero		1


	//   ....[44]....
        /*0350*/ 	.word	0x0000bf30
        /*0354*/ 	.word	0x000000ff
        /*0358*/ 	.word	0x00000090
        /*035c*/ 	.short	0x010a
        /*035e*/ 	.byte	0x05
	.zero		1


	//   ....[45]....
        /*0360*/ 	.word	0x0000c040
        /*0364*/ 	.word	0x000000ff
        /*0368*/ 	.word	0x00000070
        /*036c*/ 	.short	0x010b
        /*036e*/ 	.byte	0x05
	.zero		1


	//   ....[46]....
        /*0370*/ 	.word	0x0000c0a0
        /*0374*/ 	.word	0x000000ff
        /*0378*/ 	.word	0x00000000
        /*037c*/ 	.short	0x0101
        /*037e*/ 	.byte	0x04
	.zero		1


	//   ....[47]....
        /*0380*/ 	.word	0x0000c0d0
        /*0384*/ 	.word	0x000000ff
        /*0388*/ 	.word	0x00000098
        /*038c*/ 	.short	0x010a
        /*038e*/ 	.byte	0x05
	.zero		1


	//   ....[48]....
        /*0390*/ 	.word	0x0000c1e0
        /*0394*/ 	.word	0x000000ff
        /*0398*/ 	.word	0x00000078
        /*039c*/ 	.short	0x010b
        /*039e*/ 	.byte	0x05
	.zero		1


	//   ....[49]....
        /*03a0*/ 	.word	0x0000c2c0
        /*03a4*/ 	.word	0x000000ff
        /*03a8*/ 	.word	0x00000000
        /*03ac*/ 	.short	0x0101
        /*03ae*/ 	.byte	0x04
	.zero		1


	//   ....[50]....
        /*03b0*/ 	.word	0x0000c910
        /*03b4*/ 	.word	0x00000003
        /*03b8*/ 	.word	0x00000080
        /*03bc*/ 	.short	0x010a
        /*03be*/ 	.byte	0x3f
	.zero		1


	//   ....[51]....
        /*03c0*/ 	.word	0x0000c950
        /*03c4*/ 	.word	0x00000003
        /*03c8*/ 	.word	0x00000088
        /*03cc*/ 	.short	0x010a
        /*03ce*/ 	.byte	0x3f
	.zero		1


	//   ....[52]....
        /*03d0*/ 	.word	0x0000c990
        /*03d4*/ 	.word	0x00000003
        /*03d8*/ 	.word	0x00000090
        /*03dc*/ 	.short	0x010a
        /*03de*/ 	.byte	0x3f
	.zero		1


	//   ....[53]....
        /*03e0*/ 	.word	0x0000c9e0
        /*03e4*/ 	.word	0x00000003
        /*03e8*/ 	.word	0x00000098
        /*03ec*/ 	.short	0x010a
        /*03ee*/ 	.byte	0x3f
	.zero		1


	//   ....[54]....
        /*03f0*/ 	.word	0x0000cd10
        /*03f4*/ 	.word	0x0000000f
        /*03f8*/ 	.word	0x00000030
        /*03fc*/ 	.short	0x010a
        /*03fe*/ 	.byte	0x3f
	.zero		1


	//   ....[55]....
        /*0400*/ 	.word	0x0000d060
        /*0404*/ 	.word	0x00000006
        /*0408*/ 	.word	0x000000a8
        /*040c*/ 	.short	0x0101
        /*040e*/ 	.byte	0x3f
	.zero		1


	//   ....[56]....
        /*0410*/ 	.word	0x0000d7a0
        /*0414*/ 	.word	0x00000007
        /*0418*/ 	.word	0x00000000
        /*041c*/ 	.short	0x010a
        /*041e*/ 	.byte	0x3f
	.zero		1


	//   ....[57]....
        /*0420*/ 	.word	0x0000d820
        /*0424*/ 	.word	0x00000009
        /*0428*/ 	.word	0x00000000
        /*042c*/ 	.short	0x010a
        /*042e*/ 	.byte	0x3f
	.zero		1


	//   ....[58]....
        /*0430*/ 	.word	0x0000d8b0
        /*0434*/ 	.word	0x00000006
        /*0438*/ 	.word	0x00000000
        /*043c*/ 	.short	0x010a
        /*043e*/ 	.byte	0x3f
	.zero		1


	//   ....[59]....
        /*0440*/ 	.word	0x0000d940
        /*0444*/ 	.word	0x00000009
        /*0448*/ 	.word	0x00000000
        /*044c*/ 	.short	0x010a
        /*044e*/ 	.byte	0x3f
	.zero		1


	//   ....[60]....
        /*0450*/ 	.word	0x0000d9d0
        /*0454*/ 	.word	0x00000006
        /*0458*/ 	.word	0x00000000
        /*045c*/ 	.short	0x010a
        /*045e*/ 	.byte	0x3f
	.zero		1


	//   ....[61]....
        /*0460*/ 	.word	0x0000da60
        /*0464*/ 	.word	0x00000003
        /*0468*/ 	.word	0x00000000
        /*046c*/ 	.short	0x010a
        /*046e*/ 	.byte	0x3f
	.zero		1


	//   ....[62]....
        /*0470*/ 	.word	0x0000dac0
        /*0474*/ 	.word	0x00000003
        /*0478*/ 	.word	0x00000000
        /*047c*/ 	.short	0x010a
        /*047e*/ 	.byte	0x3f
	.zero		1


	//   ....[63]....
        /*0480*/ 	.word	0x0000db20
        /*0484*/ 	.word	0x00000004
        /*0488*/ 	.word	0x00000000
        /*048c*/ 	.short	0x010a
        /*048e*/ 	.byte	0x3f
	.zero		1


	//   ....[64]....
        /*0490*/ 	.word	0x0000db80
        /*0494*/ 	.word	0x00000004
        /*0498*/ 	.word	0x00000060
        /*049c*/ 	.short	0x010a
        /*049e*/ 	.byte	0x3f
	.zero		1


	//   ....[65]....
        /*04a0*/ 	.word	0x0000dbd0
        /*04a4*/ 	.word	0x0000001b
        /*04a8*/ 	.word	0x00000060
        /*04ac*/ 	.short	0x010a
        /*04ae*/ 	.byte	0x3f
	.zero		1


	//   ....[66]....
        /*04b0*/ 	.word	0x0000dc20
        /*04b4*/ 	.word	0x00000019
        /*04b8*/ 	.word	0x00000060
        /*04bc*/ 	.short	0x010a
        /*04be*/ 	.byte	0x3f
	.zero		1


	//   ....[67]....
        /*04c0*/ 	.word	0x0000dc70
        /*04c4*/ 	.word	0x0000001a
        /*04c8*/ 	.word	0x00000060
        /*04cc*/ 	.short	0x010a
        /*04ce*/ 	.byte	0x3f
	.zero		1


	//   ....[68]....
        /*04d0*/ 	.word	0x0000dcd0
        /*04d4*/ 	.word	0x00000003
        /*04d8*/ 	.word	0x000000a8
        /*04dc*/ 	.short	0x010a
        /*04de*/ 	.byte	0x3f
	.zero		1


	//   ....[69]....
        /*04e0*/ 	.word	0x0000dd30
        /*04e4*/ 	.word	0x00000005
        /*04e8*/ 	.word	0x00000080
        /*04ec*/ 	.short	0x010a
        /*04ee*/ 	.byte	0x3f
	.zero		1


	//   ....[70]....
        /*04f0*/ 	.word	0x0000dd90
        /*04f4*/ 	.word	0x00000005
        /*04f8*/ 	.word	0x00000088
        /*04fc*/ 	.short	0x010a
        /*04fe*/ 	.byte	0x3f
	.zero		1


	//   ....[71]....
        /*0500*/ 	.word	0x0000ddf0
        /*0504*/ 	.word	0x00000005
        /*0508*/ 	.word	0x00000090
        /*050c*/ 	.short	0x010a
        /*050e*/ 	.byte	0x3f
	.zero		1


	//   ....[72]....
        /*0510*/ 	.word	0x0000de50
        /*0514*/ 	.word	0x00000005
        /*0518*/ 	.word	0x00000098
        /*051c*/ 	.short	0x010a
        /*051e*/ 	.byte	0x3f
	.zero		1


	//   ....[73]....
        /*0520*/ 	.word	0x0000dea0
        /*0524*/ 	.word	0x00000003
        /*0528*/ 	.word	0x00000080
        /*052c*/ 	.short	0x010a
        /*052e*/ 	.byte	0x3f
	.zero		1


	//   ....[74]....
        /*0530*/ 	.word	0x0000def0
        /*0534*/ 	.word	0x00000003
        /*0538*/ 	.word	0x00000088
        /*053c*/ 	.short	0x010a
        /*053e*/ 	.byte	0x3f
	.zero		1


	//   ....[75]....
        /*0540*/ 	.word	0x0000df40
        /*0544*/ 	.word	0x00000003
        /*0548*/ 	.word	0x00000090
        /*054c*/ 	.short	0x010a
        /*054e*/ 	.byte	0x3f
	.zero		1


	//   ....[76]....
        /*0550*/ 	.word	0x0000e010
        /*0554*/ 	.word	0x0000000f
        /*0558*/ 	.word	0x00000030
        /*055c*/ 	.short	0x010a
        /*055e*/ 	.byte	0x3f
	.zero		1


	//   ....[77]....
        /*0560*/ 	.word	0x0000e0e0
        /*0564*/ 	.word	0x00000007
        /*0568*/ 	.word	0x00000000
        /*056c*/ 	.short	0x010a
        /*056e*/ 	.byte	0x3f
	.zero		1


	//   ....[78]....
        /*0570*/ 	.word	0x0000e130
        /*0574*/ 	.word	0x00000009
        /*0578*/ 	.word	0x00000000
        /*057c*/ 	.short	0x010a
        /*057e*/ 	.byte	0x3f
	.zero		1


	//   ....[79]....
        /*0580*/ 	.word	0x0000e180
        /*0584*/ 	.word	0x00000006
        /*0588*/ 	.word	0x00000000
        /*058c*/ 	.short	0x010a
        /*058e*/ 	.byte	0x3f
	.zero		1


	//   ....[80]....
        /*0590*/ 	.word	0x0000e1d0
        /*0594*/ 	.word	0x00000009
        /*0598*/ 	.word	0x00000000
        /*059c*/ 	.short	0x010a
        /*059e*/ 	.byte	0x3f
	.zero		1


	//   ....[81]....
        /*05a0*/ 	.word	0x0000e220
        /*05a4*/ 	.word	0x00000006
        /*05a8*/ 	.word	0x00000000
        /*05ac*/ 	.short	0x010a
        /*05ae*/ 	.byte	0x3f
	.zero		1


	//----- nvinfo : EIATTR_NUM_MBARRIERS
	.align		4
.L_38:
        /*05b0*/ 	.byte	0x03, 0x38
        /*05b2*/ 	.short	0x0016


	//----- nvinfo : EIATTR_EXIT_INSTR_OFFSETS
	.align		4
        /*05b4*/ 	.byte	0x04, 0x1c
        /*05b6*/ 	.short	(.L_40 - .L_39)


	//   ....[0]....
.L_39:
        /*05b8*/ 	.word	0x0000dab0


	//----- nvinfo : EIATTR_MAX_THREADS
	.align		4
.L_40:
        /*05bc*/ 	.byte	0x04, 0x05
        /*05be*/ 	.short	(.L_42 - .L_41)
.L_41:
        /*05c0*/ 	.word	0x00000180
        /*05c4*/ 	.word	0x00000001
        /*05c8*/ 	.word	0x00000001


	//----- nvinfo : EIATTR_CRS_STACK_SIZE
	.align		4
.L_42:
        /*05cc*/ 	.byte	0x04, 0x1e
        /*05ce*/ 	.short	(.L_44 - .L_43)
.L_43:
        /*05d0*/ 	.word	0x00000000


	//----- nvinfo : EIATTR_CBANK_PARAM_SIZE
	.align		4
.L_44:
        /*05d4*/ 	.byte	0x03, 0x19
        /*05d6*/ 	.short	0x0770


	//----- nvinfo : EIATTR_PARAM_CBANK
	.align		4
        /*05d8*/ 	.byte	0x04, 0x0a
        /*05da*/ 	.short	(.L_46 - .L_45)
	.align		4
.L_45:
        /*05dc*/ 	.word	index@(.nv.constant0._ZN7cutlass13device_kernelINS_4gemm6kernel13GemmUniversalIN4cute5tupleIJiiiiEEENS1_10collective13CollectiveMmaINS1_34MainloopSm90TmaGmmaWarpSpecializedILi6ENS5_IJNS4_1CILi1EEESB_SB_EEENS1_35KernelTmaWarpSpecializedCooperativeEEENS5_IJNSA_ILi128EEESF_NSA_ILi64EEEEEENS_6half_tENS5_IJlSB_lEEESI_SJ_NS4_8TiledMMAINS4_8MMA_AtomIJNS4_4SM904GMMA26MMA_64x128x16_F32F16F16_SSILNSN_5MajorE0ELSP_0ELNSN_7ScaleInE1ELSQ_1EEEEEENS4_6LayoutINS5_IJNSA_ILi2EEESB_SB_EEENS5_IJSB_NSA_ILi0EEESW_EEEEENS5_IJNS4_10UnderscoreESZ_SZ_EEEEENS4_13SM90_TMA_LOADENS4_14ComposedLayoutINS4_7SwizzleILi3ELi4ELi3EEENS4_18smem_ptr_flag_bitsILi16EEENST_INS5_IJNSA_ILi8EEESG_EEENS5_IJSG_SB_EEEEEEEvNS4_8identityES12_S1C_vS1D_EENS_8epilogue10collective18CollectiveEpilogueINS1F_22Sm90TmaWarpSpecializedILi4ELi2ELi16ELb1ELb0EEEJSH_NS5_IJSF_NSA_ILi32EEEEEESI_SJ_SI_SJ_NS1F_6fusion15FusionCallbacksIS1J_NS1M_13LinCombEltActINS1F_6thread4GELUESI_fSI_fLNS_15FloatRoundStyleE2EEESH_S1L_JEEES12_NS13_INS14_ILi2ELi4ELi3EEES17_NST_INS5_IJS18_S1K_EEENS5_IJS1K_SB_EEEEEEENS4_17SM75_U32x4_LDSM_NENS4_14SM90_TMA_STOREES1Y_NS4_17SM90_U32x4_STSM_NENS4_9Copy_AtomIJS21_SI_EEEvEEEvvEEEEvNT_6ParamsE)
        /*05e0*/ 	.short	0x0210
        /*05e2*/ 	.short	0x0770


	//----- nvinfo : EIATTR_SW_WAR
	.align		4
.L_46:
        /*05e4*/ 	.byte	0x04, 0x36
        /*05e6*/ 	.short	(.L_48 - .L_47)
.L_47:
        /*05e8*/ 	.word	0x00000008
.L_48:


//--------------------- .nv.callgraph             --------------------------
	.section	.nv.callgraph,"",@"SHT_CUDA_CALLGRAPH"
	.align	4
	.sectionentsize	8
	.align		4
        /*0000*/ 	.word	0x00000000
	.align		4
        /*0004*/ 	.word	0xffffffff
	.align		4
        /*0008*/ 	.word	index@(_ZN7cutlass13device_kernelINS_4gemm6kernel13GemmUniversalIN4cute5tupleIJiiiiEEENS1_10collective13CollectiveMmaINS1_34MainloopSm90TmaGmmaWarpSpecializedILi6ENS5_IJNS4_1CILi1EEESB_SB_EEENS1_35KernelTmaWarpSpecializedCooperativeEEENS5_IJNSA_ILi128EEESF_NSA_ILi64EEEEEENS_6half_tENS5_IJlSB_lEEESI_SJ_NS4_8TiledMMAINS4_8MMA_AtomIJNS4_4SM904GMMA26MMA_64x128x16_F32F16F16_SSILNSN_5MajorE0ELSP_0ELNSN_7ScaleInE1ELSQ_1EEEEEENS4_6LayoutINS5_IJNSA_ILi2EEESB_SB_EEENS5_IJSB_NSA_ILi0EEESW_EEEEENS5_IJNS4_10UnderscoreESZ_SZ_EEEEENS4_13SM90_TMA_LOADENS4_14ComposedLayoutINS4_7SwizzleILi3ELi4ELi3EEENS4_18smem_ptr_flag_bitsILi16EEENST_INS5_IJNSA_ILi8EEESG_EEENS5_IJSG_SB_EEEEEEEvNS4_8identityES12_S1C_vS1D_EENS_8epilogue10collective18CollectiveEpilogueINS1F_22Sm90TmaWarpSpecializedILi4ELi2ELi16ELb1ELb0EEEJSH_NS5_IJSF_NSA_ILi32EEEEEESI_SJ_SI_SJ_NS1F_6fusion15FusionCallbacksIS1J_NS1M_13LinCombEltActINS1F_6thread4GELUESI_fSI_fLNS_15FloatRoundStyleE2EEESH_S1L_JEEES12_NS13_INS14_ILi2ELi4ELi3EEES17_NST_INS5_IJS18_S1K_EEENS5_IJS1K_SB_EEEEEEENS4_17SM75_U32x4_LDSM_NENS4_14SM90_TMA_STOREES1Y_NS4_17SM90_U32x4_STSM_NENS4_9Copy_AtomIJS21_SI_EEEvEEEvvEEEEvNT_6ParamsE)
	.align		4
        /*000c*/ 	.word	index@(__assertfail)
	.align		4
        /*0010*/ 	.word	0x00000000
	.align		4
        /*0014*/ 	.word	0xfffffffe
	.align		4
        /*0018*/ 	.word	0x00000000
	.align		4
        /*001c*/ 	.word	0xfffffffd
	.align		4
        /*0020*/ 	.word	0x00000000
	.align		4
        /*0024*/ 	.word	0xfffffffc


//--------------------- .nv.constant4             --------------------------
	.section	.nv.constant4,"a",@progbits
	.align	8
	.align		8
.nv.constant4:
        /*0000*/ 	.dword	__assertfail
	.align		8
        /*0008*/ 	.dword	__unnamed_1
	.align		8
        /*0010*/ 	.dword	__unnamed_2
	.align		8
        /*0018*/ 	.dword	_ZN39_INTERNAL_56a14bb9_4_k_cu_f569e8d5_27844cuda3std3__45__cpo5beginE
	.align		8
        /*0020*/ 	.dword	_ZN39_INTERNAL_56a14bb9_4_k_cu_f569e8d5_27844cuda3std3__45__cpo3endE
	.align		8
        /*0028*/ 	.dword	_ZN39_INTERNAL_56a14bb9_4_k_cu_f569e8d5_27844cuda3std3__45__cpo6cbeginE
	.align		8
        /*0030*/ 	.dword	_ZN39_INTERNAL_56a14bb9_4_k_cu_f569e8d5_27844cuda3std3__45__cpo4cendE
	.align		8
        /*0038*/ 	.dword	_ZN39_INTERNAL_56a14bb9_4_k_cu_f569e8d5_27844cuda3std3__441_GLOBAL__N__56a14bb9_4_k_cu_f569e8d5_27846ignoreE
	.align		8
        /*0040*/ 	.dword	_ZN39_INTERNAL_56a14bb9_4_k_cu_f569e8d5_27844cuda3std3__419piecewise_constructE
	.align		8
        /*0048*/ 	.dword	_ZN39_INTERNAL_56a14bb9_4_k_cu_f569e8d5_27844cuda3std3__48in_placeE
	.align		8
        /*0050*/ 	.dword	_ZN39_INTERNAL_56a14bb9_4_k_cu_f569e8d5_27844cuda3std6ranges3__45__cpo4swapE
	.align		8
        /*0058*/ 	.dword	_ZN39_INTERNAL_56a14bb9_4_k_cu_f569e8d5_27844cuda3std6ranges3__45__cpo9iter_moveE
	.align		8
        /*0060*/ 	.dword	_ZN39_INTERNAL_56a14bb9_4_k_cu_f569e8d5_27844cute7productE
	.align		8
        /*0068*/ 	.dword	_ZN39_INTERNAL_56a14bb9_4_k_cu_f569e8d5_27844cute1_E
	.align		8
        /*0070*/ 	.dword	$str$22
	.align		8
        /*0078*/ 	.dword	$str$23
	.align		8
        /*0080*/ 	.dword	$str$26
	.align		8
        /*0088*/ 	.dword	$str$27


//--------------------- .text._ZN7cutlass13device_kernelINS_4gemm6kernel13GemmUniversalIN4cute5tupleIJiiiiEEENS1_10collective13CollectiveMmaINS1_34MainloopSm90TmaGmmaWarpSpecializedILi6ENS5_IJNS4_1CILi1EEESB_SB_EEENS1_35KernelTmaWarpSpecializedCooperativeEEENS5_IJNSA_ILi128EEESF_NSA_ILi64EEEEEENS_6half_tENS5_IJlSB_lEEESI_SJ_NS4_8TiledMMAINS4_8MMA_AtomIJNS4_4SM904GMMA26MMA_64x128x16_F32F16F16_SSILNSN_5MajorE0ELSP_0ELNSN_7ScaleInE1ELSQ_1EEEEEENS4_6LayoutINS5_IJNSA_ILi2EEESB_SB_EEENS5_IJSB_NSA_ILi0EEESW_EEEEENS5_IJNS4_10UnderscoreESZ_SZ_EEEEENS4_13SM90_TMA_LOADENS4_14ComposedLayoutINS4_7SwizzleILi3ELi4ELi3EEENS4_18smem_ptr_flag_bitsILi16EEENST_INS5_IJNSA_ILi8EEESG_EEENS5_IJSG_SB_EEEEEEEvNS4_8identityES12_S1C_vS1D_EENS_8epilogue10collective18CollectiveEpilogueINS1F_22Sm90TmaWarpSpecializedILi4ELi2ELi16ELb1ELb0EEEJSH_NS5_IJSF_NSA_ILi32EEEEEESI_SJ_SI_SJ_NS1F_6fusion15FusionCallbacksIS1J_NS1M_13LinCombEltActINS1F_6thread4GELUESI_fSI_fLNS_15FloatRoundStyleE2EEESH_S1L_JEEES12_NS13_INS14_ILi2ELi4ELi3EEES17_NST_INS5_IJS18_S1K_EEENS5_IJS1K_SB_EEEEEEENS4_17SM75_U32x4_LDSM_NENS4_14SM90_TMA_STOREES1Y_NS4_17SM90_U32x4_STSM_NENS4_9Copy_AtomIJS21_SI_EEEvEEEvvEEEEvNT_6ParamsE --------------------------
	.section	.text._ZN7cutlass13device_kernelINS_4gemm6kernel13GemmUniversalIN4cute5tupleIJiiiiEEENS1_10collective13CollectiveMmaINS1_34MainloopSm90TmaGmmaWarpSpecializedILi6ENS5_IJNS4_1CILi1EEESB_SB_EEENS1_35KernelTmaWarpSpecializedCooperativeEEENS5_IJNSA_ILi128EEESF_NSA_ILi64EEEEEENS_6half_tENS5_IJlSB_lEEESI_SJ_NS4_8TiledMMAINS4_8MMA_AtomIJNS4_4SM904GMMA26MMA_64x128x16_F32F16F16_SSILNSN_5MajorE0ELSP_0ELNSN_7ScaleInE1ELSQ_1EEEEEENS4_6LayoutINS5_IJNSA_ILi2EEESB_SB_EEENS5_IJSB_NSA_ILi0EEESW_EEEEENS5_IJNS4_10UnderscoreESZ_SZ_EEEEENS4_13SM90_TMA_LOADENS4_14ComposedLayoutINS4_7SwizzleILi3ELi4ELi3EEENS4_18smem_ptr_flag_bitsILi16EEENST_INS5_IJNSA_ILi8EEESG_EEENS5_IJSG_SB_EEEEEEEvNS4_8identityES12_S1C_vS1D_EENS_8epilogue10collective18CollectiveEpilogueINS1F_22Sm90TmaWarpSpecializedILi4ELi2ELi16ELb1ELb0EEEJSH_NS5_IJSF_NSA_ILi32EEEEEESI_SJ_SI_SJ_NS1F_6fusion15FusionCallbacksIS1J_NS1M_13LinCombEltActINS1F_6thread4GELUESI_fSI_fLNS_15FloatRoundStyleE2EEESH_S1L_JEEES12_NS13_INS14_ILi2ELi4ELi3EEES17_NST_INS5_IJS18_S1K_EEENS5_IJS1K_SB_EEEEEEENS4_17SM75_U32x4_LDSM_NENS4_14SM90_TMA_STOREES1Y_NS4_17SM90_U32x4_STSM_NENS4_9Copy_AtomIJS21_SI_EEEvEEEvvEEEEvNT_6ParamsE,"ax",@progbits
	.align	128
.text._ZN7cutlass13device_kernelINS_4gemm6kernel13GemmUniversalIN4cute5tupleIJiiiiEEENS1_10collective13CollectiveMmaINS1_34MainloopSm90TmaGmmaWarpSpecializedILi6ENS5_IJNS4_1CILi1EEESB_SB_EEENS1_35KernelTmaWarpSpecializedCooperativeEEENS5_IJNSA_ILi128EEESF_NSA_ILi64EEEEEENS_6half_tENS5_IJlSB_lEEESI_SJ_NS4_8TiledMMAINS4_8MMA_AtomIJNS4_4SM904GMMA26MMA_64x128x16_F32F16F16_SSILNSN_5MajorE0ELSP_0ELNSN_7ScaleInE1ELSQ_1EEEEEENS4_6LayoutINS5_IJNSA_ILi2EEESB_SB_EEENS5_IJSB_NSA_ILi0EEESW_EEEEENS5_IJNS4_10UnderscoreESZ_SZ_EEEEENS4_13SM90_TMA_LOADENS4_14ComposedLayoutINS4_7SwizzleILi3ELi4ELi3EEENS4_18smem_ptr_flag_bitsILi16EEENST_INS5_IJNSA_ILi8EEESG_EEENS5_IJSG_SB_EEEEEEEvNS4_8identityES12_S1C_vS1D_EENS_8epilogue10collective18CollectiveEpilogueINS1F_22Sm90TmaWarpSpecializedILi4ELi2ELi16ELb1ELb0EEEJSH_NS5_IJSF_NSA_ILi32EEEEEESI_SJ_SI_SJ_NS1F_6fusion15FusionCallbacksIS1J_NS1M_13LinCombEltActINS1F_6thread4GELUESI_fSI_fLNS_15FloatRoundStyleE2EEESH_S1L_JEEES12_NS13_INS14_ILi2ELi4ELi3EEES17_NST_INS5_IJS18_S1K_EEENS5_IJS1K_SB_EEEEEEENS4_17SM75_U32x4_LDSM_NENS4_14SM90_TMA_STOREES1Y_NS4_17SM90_U32x4_STSM_NENS4_9Copy_AtomIJS21_SI_EEEvEEEvvEEEEvNT_6ParamsE:
        .type           _ZN7cutlass13device_kernelINS_4gemm6kernel13GemmUniversalIN4cute5tupleIJiiiiEEENS1_10collective13CollectiveMmaINS1_34MainloopSm90TmaGmmaWarpSpecializedILi6ENS5_IJNS4_1CILi1EEESB_SB_EEENS1_35KernelTmaWarpSpecializedCooperativeEEENS5_IJNSA_ILi128EEESF_NSA_ILi64EEEEEENS_6half_tENS5_IJlSB_lEEESI_SJ_NS4_8TiledMMAINS4_8MMA_AtomIJNS4_4SM904GMMA26MMA_64x128x16_F32F16F16_SSILNSN_5MajorE0ELSP_0ELNSN_7ScaleInE1ELSQ_1EEEEEENS4_6LayoutINS5_IJNSA_ILi2EEESB_SB_EEENS5_IJSB_NSA_ILi0EEESW_EEEEENS5_IJNS4_10UnderscoreESZ_SZ_EEEEENS4_13SM90_TMA_LOADENS4_14ComposedLayoutINS4_7SwizzleILi3ELi4ELi3EEENS4_18smem_ptr_flag_bitsILi16EEENST_INS5_IJNSA_ILi8EEESG_EEENS5_IJSG_SB_EEEEEEEvNS4_8identityES12_S1C_vS1D_EENS_8epilogue10collective18CollectiveEpilogueINS1F_22Sm90TmaWarpSpecializedILi4ELi2ELi16ELb1ELb0EEEJSH_NS5_IJSF_NSA_ILi32EEEEEESI_SJ_SI_SJ_NS1F_6fusion15FusionCallbacksIS1J_NS1M_13LinCombEltActINS1F_6thread4GELUESI_fSI_fLNS_15FloatRoundStyleE2EEESH_S1L_JEEES12_NS13_INS14_ILi2ELi4ELi3EEES17_NST_INS5_IJS18_S1K_EEENS5_IJS1K_SB_EEEEEEENS4_17SM75_U32x4_LDSM_NENS4_14SM90_TMA_STOREES1Y_NS4_17SM90_U32x4_STSM_NENS4_9Copy_AtomIJS21_SI_EEEvEEEvvEEEEvNT_6ParamsE,@function
        .size           _ZN7cutlass13device_kernelINS_4gemm6kernel13GemmUniversalIN4cute5tupleIJiiiiEEENS1_10collective13CollectiveMmaINS1_34MainloopSm90TmaGmmaWarpSpecializedILi6ENS5_IJNS4_1CILi1EEESB_SB_EEENS1_35KernelTmaWarpSpecializedCooperativeEEENS5_IJNSA_ILi128EEESF_NSA_ILi64EEEEEENS_6half_tENS5_IJlSB_lEEESI_SJ_NS4_8TiledMMAINS4_8MMA_AtomIJNS4_4SM904GMMA26MMA_64x128x16_F32F16F16_SSILNSN_5MajorE0ELSP_0ELNSN_7ScaleInE1ELSQ_1EEEEEENS4_6LayoutINS5_IJNSA_ILi2EEESB_SB_EEENS5_IJSB_NSA_ILi0EEESW_EEEEENS5_IJNS4_10UnderscoreESZ_SZ_EEEEENS4_13SM90_TMA_LOADENS4_14ComposedLayoutINS4_7SwizzleILi3ELi4ELi3EEENS4_18smem_ptr_flag_bitsILi16EEENST_INS5_IJNSA_ILi8EEESG_EEENS5_IJSG_SB_EEEEEEEvNS4_8identityES12_S1C_vS1D_EENS_8epilogue10collective18CollectiveEpilogueINS1F_22Sm90TmaWarpSpecializedILi4ELi2ELi16ELb1ELb0EEEJSH_NS5_IJSF_NSA_ILi32EEEEEESI_SJ_SI_SJ_NS1F_6fusion15FusionCallbacksIS1J_NS1M_13LinCombEltActINS1F_6thread4GELUESI_fSI_fLNS_15FloatRoundStyleE2EEESH_S1L_JEEES12_NS13_INS14_ILi2ELi4ELi3EEES17_NST_INS5_IJS18_S1K_EEENS5_IJS1K_SB_EEEEEEENS4_17SM75_U32x4_LDSM_NENS4_14SM90_TMA_STOREES1Y_NS4_17SM90_U32x4_STSM_NENS4_9Copy_AtomIJS21_SI_EEEvEEEvvEEEEvNT_6ParamsE,(.L_x_190 - _ZN7cutlass13device_kernelINS_4gemm6kernel13GemmUniversalIN4cute5tupleIJiiiiEEENS1_10collective13CollectiveMmaINS1_34MainloopSm90TmaGmmaWarpSpecializedILi6ENS5_IJNS4_1CILi1EEESB_SB_EEENS1_35KernelTmaWarpSpecializedCooperativeEEENS5_IJNSA_ILi128EEESF_NSA_ILi64EEEEEENS_6half_tENS5_IJlSB_lEEESI_SJ_NS4_8TiledMMAINS4_8MMA_AtomIJNS4_4SM904GMMA26MMA_64x128x16_F32F16F16_SSILNSN_5MajorE0ELSP_0ELNSN_7ScaleInE1ELSQ_1EEEEEENS4_6LayoutINS5_IJNSA_ILi2EEESB_SB_EEENS5_IJSB_NSA_ILi0EEESW_EEEEENS5_IJNS4_10UnderscoreESZ_SZ_EEEEENS4_13SM90_TMA_LOADENS4_14ComposedLayoutINS4_7SwizzleILi3ELi4ELi3EEENS4_18smem_ptr_flag_bitsILi16EEENST_INS5_IJNSA_ILi8EEESG_EEENS5_IJSG_SB_EEEEEEEvNS4_8identityES12_S1C_vS1D_EENS_8epilogue10collective18CollectiveEpilogueINS1F_22Sm90TmaWarpSpecializedILi4ELi2ELi16ELb1ELb0EEEJSH_NS5_IJSF_NSA_ILi32EEEEEESI_SJ_SI_SJ_NS1F_6fusion15FusionCallbacksIS1J_NS1M_13LinCombEltActINS1F_6thread4GELUESI_fSI_fLNS_15FloatRoundStyleE2EEESH_S1L_JEEES12_NS13_INS14_ILi2ELi4ELi3EEES17_NST_INS5_IJS18_S1K_EEENS5_IJS1K_SB_EEEEEEENS4_17SM75_U32x4_LDSM_NENS4_14SM90_TMA_STOREES1Y_NS4_17SM90_U32x4_STSM_NENS4_9Copy_AtomIJS21_SI_EEEvEEEvvEEEEvNT_6ParamsE)
        .other          _ZN7cutlass13device_kernelINS_4gemm6kernel13GemmUniversalIN4cute5tupleIJiiiiEEENS1_10collective13CollectiveMmaINS1_34MainloopSm90TmaGmmaWarpSpecializedILi6ENS5_IJNS4_1CILi1EEESB_SB_EEENS1_35KernelTmaWarpSpecializedCooperativeEEENS5_IJNSA_ILi128EEESF_NSA_ILi64EEEEEENS_6half_tENS5_IJlSB_lEEESI_SJ_NS4_8TiledMMAINS4_8MMA_AtomIJNS4_4SM904GMMA26MMA_64x128x16_F32F16F16_SSILNSN_5MajorE0ELSP_0ELNSN_7ScaleInE1ELSQ_1EEEEEENS4_6LayoutINS5_IJNSA_ILi2EEESB_SB_EEENS5_IJSB_NSA_ILi0EEESW_EEEEENS5_IJNS4_10UnderscoreESZ_SZ_EEEEENS4_13SM90_TMA_LOADENS4_14ComposedLayoutINS4_7SwizzleILi3ELi4ELi3EEENS4_18smem_ptr_flag_bitsILi16EEENST_INS5_IJNSA_ILi8EEESG_EEENS5_IJSG_SB_EEEEEEEvNS4_8identityES12_S1C_vS1D_EENS_8epilogue10collective18CollectiveEpilogueINS1F_22Sm90TmaWarpSpecializedILi4ELi2ELi16ELb1ELb0EEEJSH_NS5_IJSF_NSA_ILi32EEEEEESI_SJ_SI_SJ_NS1F_6fusion15FusionCallbacksIS1J_NS1M_13LinCombEltActINS1F_6thread4GELUESI_fSI_fLNS_15FloatRoundStyleE2EEESH_S1L_JEEES12_NS13_INS14_ILi2ELi4ELi3EEES17_NST_INS5_IJS18_S1K_EEENS5_IJS1K_SB_EEEEEEENS4_17SM75_U32x4_LDSM_NENS4_14SM90_TMA_STOREES1Y_NS4_17SM90_U32x4_STSM_NENS4_9Copy_AtomIJS21_SI_EEEvEEEvvEEEEvNT_6ParamsE,@"STO_CUDA_ENTRY STV_DEFAULT"
_ZN7cutlass13device_kernelINS_4gemm6kernel13GemmUniversalIN4cute5tupleIJiiiiEEENS1_10collective13CollectiveMmaINS1_34MainloopSm90TmaGmmaWarpSpecializedILi6ENS5_IJNS4_1CILi1EEESB_SB_EEENS1_35KernelTmaWarpSpecializedCooperativeEEENS5_IJNSA_ILi128EEESF_NSA_ILi64EEEEEENS_6half_tENS5_IJlSB_lEEESI_SJ_NS4_8TiledMMAINS4_8MMA_AtomIJNS4_4SM904GMMA26MMA_64x128x16_F32F16F16_SSILNSN_5MajorE0ELSP_0ELNSN_7ScaleInE1ELSQ_1EEEEEENS4_6LayoutINS5_IJNSA_ILi2EEESB_SB_EEENS5_IJSB_NSA_ILi0EEESW_EEEEENS5_IJNS4_10UnderscoreESZ_SZ_EEEEENS4_13SM90_TMA_LOADENS4_14ComposedLayoutINS4_7SwizzleILi3ELi4ELi3EEENS4_18smem_ptr_flag_bitsILi16EEENST_INS5_IJNSA_ILi8EEESG_EEENS5_IJSG_SB_EEEEEEEvNS4_8identityES12_S1C_vS1D_EENS_8epilogue10collective18CollectiveEpilogueINS1F_22Sm90TmaWarpSpecializedILi4ELi2ELi16ELb1ELb0EEEJSH_NS5_IJSF_NSA_ILi32EEEEEESI_SJ_SI_SJ_NS1F_6fusion15FusionCallbacksIS1J_NS1M_13LinCombEltActINS1F_6thread4GELUESI_fSI_fLNS_15FloatRoundStyleE2EEESH_S1L_JEEES12_NS13_INS14_ILi2ELi4ELi3EEES17_NST_INS5_IJS18_S1K_EEENS5_IJS1K_SB_EEEEEEENS4_17SM75_U32x4_LDSM_NENS4_14SM90_TMA_STOREES1Y_NS4_17SM90_U32x4_STSM_NENS4_9Copy_AtomIJS21_SI_EEEvEEEvvEEEEvNT_6ParamsE:
[----:B------:R-:W1:Y:S01]  /*0000*/  LDC R1, c[0x0][0x28] ;  /* 0x00000a00ff017b82 */ /* 0x000e620000000800 */
[----:B------:R-:W2:Y:S07]  /*0010*/  S2R R3, SR_TID.X ;  /* 0x0000000000037919 */ /* 0x000eae0000002100 */
[----:B------:R-:W3:Y:S01]  /*0020*/  LDC.64 R4, c[0x0][0x588] ;  /* 0x00016200ff047b82 */ /* 0x000ee20000000a00 */
[----:B------:R-:W-:Y:S01]  /*0030*/  ELECT P0, URZ, PT ;  /* 0x00000000003f782f */ /* 0x000fe20003800000 */
[----:B------:R-:W-:Y:S01]  /*0040*/  BSSY B0, `(.L_x_0) ;  /* 0x0000016000007945 */ /* 0x000fe20003800000 */
[----:B--2---:R-:W-:-:S02]  /*0050*/  SHF.R.U32.HI R11, RZ, 0x5, R3 ;  /* 0x00000005ff0b7819 */ /* 0x004fc40000011603 */
[----:B------:R-:W-:-:S03]  /*0060*/  SHF.R.U32.HI R2, RZ, 0x7, R3 ;  /* 0x00000007ff027819 */ /* 0x000fc60000011603 */
[----:B------:R-:W2:Y:S04]  /*0070*/  SHFL.IDX PT, R0, R11, RZ, 0x1f ;  /* 0x00001fff0b007589 */ /* 0x000ea800000e0000 */
[----:B------:R4:W1:Y:S01]  /*0080*/  SHFL.IDX PT, R12, R2, RZ, 0x1f ;  /* 0x00001fff020c7589 */ /* 0x00086200000e0000 */
[----:B--2---:R-:W-:Y:S02]  /*0090*/  ISETP.NE.OR P0, PT, R0, RZ, !P0 ;  /* 0x000000ff0000720c */ /* 0x004fe40004705670 */
[----:B------:R-:W-:-:S11]  /*00a0*/  SHF.R.S32.HI R7, RZ, 0x1f, R0 ;  /* 0x0000001fff077819 */ /* 0x000fd60000011400 */
[----:B-1-34-:R-:W-:Y:S05]  /*00b0*/  @P0 BRA `(.L_x_1) ;  /* 0x0000000000380947 */ /* 0x01afea0003800000 */
[----:B------:R-:W-:Y:S02]  /*00c0*/  ULDC.64 UR4, c[0x0][0x198] ;  /* 0x0000660000047ab9 */ /* 0x000fe40000000a00 */
[----:B------:R-:W-:Y:S02]  /*00d0*/  UIADD3 UR6, UP0, UR4, 0xf0, URZ ;  /* 0x000000f004067890 */ /* 0x000fe4000ff1e03f */
[----:B------:R-:W-:Y:S02]  /*00e0*/  UIADD3 UR8, UP1, UR4, 0x1f0, URZ ;  /* 0x000001f004087890 */ /* 0x000fe4000ff3e03f */
[----:B------:R-:W-:Y:S02]  /*00f0*/  UIADD3 UR10, UP2, UR4, 0x3f0, URZ ;  /* 0x000003f0040a7890 */ /* 0x000fe4000ff5e03f */
[----:B------:R-:W-:Y:S02]  /*0100*/  UIADD3 UR4, UP3, UR4, 0x4f0, URZ ;  /* 0x000004f004047890 */ /* 0x000fe4000ff7e03f */
[----:B------:R-:W-:-:S02]  /*0110*/  UIADD3.X UR7, URZ, UR5, URZ, UP0, !UPT ;  /* 0x000000053f077290 */ /* 0x000fc400087fe43f */
[----:B------:R-:W-:Y:S02]  /*0120*/  UIADD3.X UR9, URZ, UR5, URZ, UP1, !UPT ;  /* 0x000000053f097290 */ /* 0x000fe40008ffe43f */
[----:B------:R-:W-:Y:S02]  /*0130*/  UIADD3.X UR11, URZ, UR5, URZ, UP2, !UPT ;  /* 0x000000053f0b7290 */ /* 0x000fe400097fe43f */
[----:B------:R-:W-:-:S03]  /*0140*/  UIADD3.X UR5, URZ, UR5, URZ, UP3, !UPT ;  /* 0x000000053f057290 */ /* 0x000fc60009ffe43f */
[----:B------:R1:W-:Y:S02]  /*0150*/  UTMACCTL.PF [UR6] ;  /* 0x00000000060079b9 */ /* 0x0003e40008040000 */
[----:B------:R1:W-:Y:S02]  /*0160*/  UTMACCTL.PF [UR8] ;  /* 0x00000000080079b9 */ /* 0x0003e40008040000 */
[----:B------:R1:W-:Y:S02]  /*0170*/  UTMACCTL.PF [UR10] ;  /* 0x000000000a0079b9 */ /* 0x0003e40008040000 */
[----:B------:R1:W-:Y:S02]  /*0180*/  UTMACCTL.PF [UR4] ;  /* 0x00000000040079b9 */ /* 0x0003e40008040000 */
[----:B-1----:R-:W-:Y:S01]  /*0190*/  NOP ;  /* 0x0000000000007918 */ /* 0x002fe20000000000 */
.L_x_1:
[----:B------:R-:W-:Y:S05]  /*01a0*/  BSYNC B0 ;  /* 0x0000000000007941 */ /* 0x000fea0003800000 */
.L_x_0:
[----:B------:R-:W-:Y:S01]  /*01b0*/  ULDC.64 UR4, c[0x0][0x590] ;  /* 0x0001640000047ab9 */ /* 0x000fe20000000a00 */
[----:B------:R-:W-:Y:S01]  /*01c0*/  LEA.HI R7, R7, R0, RZ, 0x2 ;  /* 0x0000000007077211 */ /* 0x000fe200078f10ff */
[----:B------:R-:W-:Y:S01]  /*01d0*/  ULDC.64 UR52, c[0x0][0x208] ;  /* 0x0000820000347ab9 */ /* 0x000fe20000000a00 */
[----:B------:R-:W-:Y:S01]  /*01e0*/  ISETP.NE.U32.AND P2, PT, RZ, UR4, PT ;  /* 0x00000004ff007c0c */ /* 0x000fe2000bf45070 */
[----:B------:R-:W-:Y:S01]  /*01f0*/  IMAD.MOV.U32 R6, RZ, RZ, R4 ;  /* 0x000000ffff067224 */ /* 0x000fe200078e0004 */
[----:B------:R-:W-:Y:S02]  /*0200*/  LOP3.LUT R7, R7, 0xfffffffc, RZ, 0xc0, !PT ;  /* 0xfffffffc07077812 */ /* 0x000fe400078ec0ff */
[----:B------:R-:W-:Y:S02]  /*0210*/  ISETP.NE.AND.EX P3, PT, RZ, UR5, PT, P2 ;  /* 0x00000005ff007c0c */ /* 0x000fe4000bf65320 */
[----:B------:R-:W-:Y:S01]  /*0220*/  PRMT R2, RZ, 0x7610, R2 ;  /* 0x00007610ff027816 */ /* 0x000fe20000000002 */
[----:B------:R-:W-:Y:S01]  /*0230*/  IMAD.IADD R0, R0, 0x1, -R7 ;  /* 0x0000000100007824 */ /* 0x000fe200078e0a07 */
[----:B------:R-:W-:-:S09]  /*0240*/  MOV R7, R5 ;  /* 0x0000000500077202 */ /* 0x000fd20000000f00 */
[----:B------:R-:W-:Y:S05]  /*0250*/  @P3 BRA `(.L_x_2) ;  /* 0x0000000000303947 */ /* 0x000fea0003800000 */
[----:B------:R-:W-:Y:S02]  /*0260*/  ULDC.64 UR6, c[0x0][0x588] ;  /* 0x0001620000067ab9 */ /* 0x000fe40000000a00 */
[----:B------:R-:W-:-:S04]  /*0270*/  ISETP.NE.U32.AND P0, PT, RZ, UR6, PT ;  /* 0x00000006ff007c0c */ /* 0x000fc8000bf05070 */
[----:B------:R-:W-:-:S13]  /*0280*/  ISETP.NE.AND.EX P0, PT, RZ, UR7, PT, P0 ;  /* 0x00000007ff007c0c */ /* 0x000fda000bf05300 */
[----:B------:R-:W-:Y:S05]  /*0290*/  @!P0 BRA `(.L_x_3) ;  /* 0x0000000000108947 */ /* 0x000fea0003800000 */
[----:B------:R-:W2:Y:S02]  /*02a0*/  LDG.E R2, desc[UR52][R6.64] ;  /* 0x0000003406027981 */ /* 0x000ea4000c1e1900 */
[----:B--2---:R-:W-:Y:S01]  /*02b0*/  FSETP.NEU.AND P1, PT, R2, RZ, PT ;  /* 0x000000ff0200720b */ /* 0x004fe20003f2d000 */
[----:B------:R-:W-:Y:S01]  /*02c0*/  IMAD.MOV.U32 R2, RZ, RZ, 0x1 ;  /* 0x00000001ff027424 */ /* 0x000fe200078e00ff */
[----:B------:R-:W-:Y:S11]  /*02d0*/  BRA `(.L_x_2) ;  /* 0x0000000000107947 */ /* 0x000ff60003800000 */
.L_x_3:
[----:B------:R-:W-:Y:S01]  /*02e0*/  ULDC UR6, c[0x0][0x580] ;  /* 0x0001600000067ab9 */ /* 0x000fe20000000800 */
[----:B------:R-:W-:Y:S01]  /*02f0*/  IMAD.MOV.U32 R2, RZ, RZ, 0x1 ;  /* 0x00000001ff027424 */ /* 0x000fe200078e00ff */
[----:B------:R-:W-:Y:S02]  /*0300*/  FSETP.NEU.AND P1, PT, RZ, UR6, PT ;  /* 0x00000006ff007c0b */ /* 0x000fe4000bf2d000 */
[----:B------:R-:W-:-:S11]  /*0310*/  CS2R R6, SRZ ;  /* 0x0000000000067805 */ /* 0x000fd6000001ff00 */
.L_x_2:
[----:B------:R-:W-:Y:S02]  /*0320*/  ISETP.NE.U32.AND P4, PT, R6, RZ, PT ;  /* 0x000000ff0600720c */ /* 0x000fe40003f85070 */
[----:B------:R-:W-:Y:S02]  /*0330*/  ISETP.NE.AND.EX P5, PT, RZ, UR5, PT, P2 ;  /* 0x00000005ff007c0c */ /* 0x000fe4000bfa5320 */
[----:B------:R-:W-:Y:S02]  /*0340*/  ISETP.NE.AND.EX P2, PT, R7, RZ, PT, P4 ;  /* 0x000000ff0700720c */ /* 0x000fe40003f45340 */
[----:B------:R-:W-:-:S11]  /*0350*/  PLOP3.LUT P0, PT, PT, PT, PT, 0x8, 0x0 ;  /* 0x000000000000781c */ /* 0x000fd60003f0e170 */
[----:B------:R-:W-:Y:S05]  /*0360*/  @P2 BRA P5, `(.L_x_4) ;  /* 0x0000000000342947 */ /* 0x000fea0002800000 */
[----:B------:R-:W-:-:S04]  /*0370*/  ISETP.NE.U32.AND P0, PT, RZ, UR4, PT ;  /* 0x00000004ff007c0c */ /* 0x000fc8000bf05070 */
[----:B------:R-:W-:-:S13]  /*0380*/  ISETP.NE.AND.EX P0, PT, RZ, UR5, PT, P0 ;  /* 0x00000005ff007c0c */ /* 0x000fda000bf05300 */
[----:B------:R-:W-:Y:S05]  /*0390*/  @!P0 BRA `(.L_x_5) ;  /* 0x0000000000248947 */ /* 0x000fea0003800000 */
[----:B------:R-:W-:Y:S02]  /*03a0*/  PRMT R2, R2, 0x9910, RZ ;  /* 0x0000991002027816 */ /* 0x000fe400000000ff */
[----:B------:R-:W-:Y:S02]  /*03b0*/  ISETP.NE.U32.AND P0, PT, R6, RZ, PT ;  /* 0x000000ff0600720c */ /* 0x000fe40003f05070 */
[----:B------:R-:W-:Y:S02]  /*03c0*/  ISETP.NE.AND P2, PT, R2, RZ, PT ;  /* 0x000000ff0200720c */ /* 0x000fe40003f45270 */
[----:B------:R-:W-:Y:S02]  /*03d0*/  ISETP.NE.AND.EX P0, PT, R7, RZ, PT, P0 ;  /* 0x000000ff0700720c */ /* 0x000fe40003f05300 */
[----:B------:R-:W-:-:S09]  /*03e0*/  SEL R2, RZ, 0xffffffff, P1 ;  /* 0xffffffffff027807 */ /* 0x000fd20000800000 */
[----:B------:R-:W-:-:S04]  /*03f0*/  @!P2 SEL R2, RZ, 0xffffffff, P0 ;  /* 0xffffffffff02a807 */ /* 0x000fc80000000000 */
[----:B------:R-:W-:-:S04]  /*0400*/  LOP3.LUT R2, R2, 0x1, RZ, 0xc0, !PT ;  /* 0x0000000102027812 */ /* 0x000fc800078ec0ff */
[----:B------:R-:W-:Y:S01]  /*0410*/  ISETP.EQ.U32.AND P0, PT, R2, 0x1, PT ;  /* 0x000000010200780c */ /* 0x000fe20003f02070 */
[----:B------:R-:W-:-:S12]  /*0420*/  BRA `(.L_x_4) ;  /* 0x0000000000047947 */ /* 0x000fd80003800000 */
.L_x_5:
[----:B------:R-:W-:-:S13]  /*0430*/  PLOP3.LUT P0, PT, P1, PT, PT, 0x8, 0x0 ;  /* 0x000000000000781c */ /* 0x000fda0000f0e170 */
.L_x_4:
[----:B------:R-:W1:Y:S02]  /*0440*/  SHFL.IDX PT, R2, R11, RZ, 0x1f ;  /* 0x00001fff0b027589 */ /* 0x000e6400000e0000 */
[----:B-1----:R-:W-:-:S13]  /*0450*/  ISETP.NE.AND P1, PT, R2, RZ, PT ;  /* 0x000000ff0200720c */ /* 0x002fda0003f25270 */
[----:B------:R-:W-:Y:S05]  /*0460*/  @P1 BRA `(.L_x_6) ;  /* 0x0000000000681947 */ /* 0x000fea0003800000 */
[----:B------:R-:W1:Y:S01]  /*0470*/  S2UR UR8, SR_CgaCtaId ;  /* 0x00000000000879c3 */ /* 0x000e620000008800 */
[----:B------:R-:W-:Y:S01]  /*0480*/  UMOV UR4, 0x400 ;  /* 0x0000040000047882 */ /* 0x000fe20000000000 */
[----:B------:R-:W-:Y:S01]  /*0490*/  UMOV UR5, 0x1 ;  /* 0x0000000100057882 */ /* 0x000fe20000000000 */
[----:B------:R-:W-:Y:S01]  /*04a0*/  UMOV UR6, 0x100 ;  /* 0x0000010000067882 */ /* 0x000fe20000000000 */
[----:B------:R-:W-:Y:S01]  /*04b0*/  ELECT P1, URZ, PT ;  /* 0x00000000003f782f */ /* 0x000fe20003820000 */
[----:B------:R-:W-:-:S04]  /*04c0*/  UIADD3 UR6, -UR6, 0x100000, URZ ;  /* 0x0010000006067890 */ /* 0x000fc8000fffe13f */
[----:B------:R-:W-:Y:S02]  /*04d0*/  USHF.L.U32 UR7, UR6, 0xb, URZ ;  /* 0x0000000b06077899 */ /* 0x000fe4000800063f */
[----:B------:R-:W-:Y:S02]  /*04e0*/  USHF.L.U32 UR6, UR6, 0x1, URZ ;  /* 0x0000000106067899 */ /* 0x000fe4000800063f */
[----:B-1----:R-:W-:Y:S02]  /*04f0*/  ULEA UR8, UR8, UR4, 0x18 ;  /* 0x0000000408087291 */ /* 0x002fe4000f8ec03f */
[----:B------:R-:W-:-:S04]  /*0500*/  UIADD3 UR4, -UR5, 0x100000, URZ ;  /* 0x0010000005047890 */ /* 0x000fc8000fffe13f */
[----:B------:R-:W-:Y:S02]  /*0510*/  USHF.L.U32 UR5, UR4, 0xb, URZ ;  /* 0x0000000b04057899 */ /* 0x000fe4000800063f */
[----:B------:R-:W-:Y:S01]  /*0520*/  USHF.L.U32 UR4, UR4, 0x1, URZ ;  /* 0x0000000104047899 */ /* 0x000fe2000800063f */
[----:B------:R-:W1:Y:S11]  /*0530*/  FENCE.VIEW.ASYNC.S ;  /* 0x00000000000073c6 */ /* 0x000e760000000000 */
[----:B-1----:R1:W2:Y:S01]  /*0540*/  SYNCS.EXCH.64 URZ, [UR8], UR4 ;  /* 0x00000004083f75b2 */ /* 0x0022a20008000100 */
[----:B------:R1:W3:Y:S01]  /*0550*/  SYNCS.EXCH.64 URZ, [UR8+0x30], UR6 ;  /* 0x00003006083f75b2 */ /* 0x0002e20008000100 */
[----:B------:R1:W4:Y:S01]  /*0560*/  SYNCS.EXCH.64 URZ, [UR8+0x8], UR4 ;  /* 0x00000804083f75b2 */ /* 0x0003220008000100 */
[----:B------:R1:W1:Y:S01]  /*0570*/  SYNCS.EXCH.64 URZ, [UR8+0x38], UR6 ;  /* 0x00003806083f75b2 */ /* 0x0002620008000100 */
        /* <DEDUP_REMOVED lines=8> */
[----:B------:R-:W-:Y:S01]  /*0600*/  NOP ;  /* 0x0000000000007918 */ /* 0x000fe20000000000 */
.L_x_6:
[----:B------:R-:W5:Y:S01]  /*0610*/  SHFL.IDX PT, R6, R11, RZ, 0x1f ;  /* 0x00001fff0b067589 */ /* 0x000f6200000e0000 */
[----:B------:R-:W1:Y:S01]  /*0620*/  LDC R2, c[0x0][0x904] ;  /* 0x00024100ff027b82 */ /* 0x000e620000000800 */
[----:B------:R-:W-:Y:S01]  /*0630*/  NOP ;  /* 0x0000000000007918 */ /* 0x000fe20000000000 */
[----:B-----5:R-:W-:-:S13]  /*0640*/  ISETP.NE.AND P1, PT, R6, RZ, PT ;  /* 0x000000ff0600720c */ /* 0x020fda0003f25270 */
[----:B------:R-:W-:Y:S05]  /*0650*/  @P1 BRA `(.L_x_7) ;  /* 0x0000000000581947 */ /* 0x000fea0003800000 */
[----:B-1----:R-:W1:Y:S01]  /*0660*/  S2UR UR5, SR_CgaCtaId ;  /* 0x00000000000579c3 */ /* 0x002e620000008800 */
[----:B------:R-:W-:Y:S01]  /*0670*/  UMOV UR4, 0x400 ;  /* 0x0000040000047882 */ /* 0x000fe20000000000 */
[----:B------:R-:W-:Y:S01]  /*0680*/  UMOV UR6, 0x20 ;  /* 0x0000002000067882 */ /* 0x000fe20000000000 */
[----:B------:R-:W-:Y:S01]  /*0690*/  UMOV UR7, 0x100 ;  /* 0x0000010000077882 */ /* 0x000fe20000000000 */
[----:B------:R-:W-:Y:S01]  /*06a0*/  ELECT P1, URZ, PT ;  /* 0x00000000003f782f */ /* 0x000fe20003820000 */
[----:B-1----:R-:W-:Y:S02]  /*06b0*/  ULEA UR8, UR5, UR4, 0x18 ;  /* 0x0000000405087291 */ /* 0x002fe4000f8ec03f */
[----:B------:R-:W-:-:S04]  /*06c0*/  UIADD3 UR4, -UR6, 0x100000, URZ ;  /* 0x0010000006047890 */ /* 0x000fc8000fffe13f */
[----:B------:R-:W-:Y:S02]  /*06d0*/  USHF.L.U32 UR5, UR4, 0xb, URZ ;  /* 0x0000000b04057899 */ /* 0x000fe4000800063f */
[----:B------:R-:W-:Y:S02]  /*06e0*/  USHF.L.U32 UR4, UR4, 0x1, URZ ;  /* 0x0000000104047899 */ /* 0x000fe4000800063f */
[----:B------:R-:W-:-:S04]  /*06f0*/  UIADD3 UR6, -UR7, 0x100000, URZ ;  /* 0x0010000007067890 */ /* 0x000fc8000fffe13f */
[----:B------:R-:W-:Y:S02]  /*0700*/  USHF.L.U32 UR7, UR6, 0xb, URZ ;  /* 0x0000000b06077899 */ /* 0x000fe4000800063f */
[----:B------:R-:W-:Y:S01]  /*0710*/  USHF.L.U32 UR6, UR6, 0x1, URZ ;  /* 0x0000000106067899 */ /* 0x000fe2000800063f */
[----:B------:R-:W1:Y:S03]  /*0720*/  FENCE.VIEW.ASYNC.S ;  /* 0x00000000000073c6 */ /* 0x000e660000000000 */
[----:B-1----:R1:W1:Y:S08]  /*0730*/  SYNCS.EXCH.64 URZ, [UR8+0x60], UR4 ;  /* 0x00006004083f75b2 */ /* 0x0022700008000100 */
        /* <DEDUP_REMOVED lines=8> */
.L_x_7:
[----:B------:R-:W5:Y:S01]  /*07c0*/  SHFL.IDX PT, R11, R11, RZ, 0x1f ;  /* 0x00001fff0b0b7589 */ /* 0x000f6200000e0000 */
[----:B-1----:R-:W-:Y:S02]  /*07d0*/  ISETP.NE.AND P6, PT, R2, 0x1, PT ;  /* 0x000000010200780c */ /* 0x002fe40003fc5270 */
[----:B------:R-:W-:Y:S01]  /*07e0*/  ELECT P1, URZ, PT ;  /* 0x00000000003f782f */ /* 0x000fe20003820000 */
[----:B------:R-:W1:Y:S01]  /*07f0*/  S2UR UR36, SR_CgaCtaId ;  /* 0x00000000002479c3 */ /* 0x000e620000008800 */
[----:B------:R-:W2:Y:S01]  /*0800*/  S2R R6, SR_CTAID.Y ;  /* 0x0000000000067919 */ /* 0x000ea20000002600 */
[----:B------:R-:W-:Y:S01]  /*0810*/  P2R R7, PR, RZ, 0x40 ;  /* 0x00000040ff077803 */ /* 0x000fe20000000000 */
[----:B------:R-:W-:Y:S01]  /*0820*/  UMOV UR4, 0x20 ;  /* 0x0000002000047882 */ /* 0x000fe20000000000 */
[----:B------:R-:W-:Y:S01]  /*0830*/  ISETP.NE.AND P4, PT, R0, RZ, PT ;  /* 0x000000ff0000720c */ /* 0x000fe20003f85270 */
[----:B------:R-:W3:Y:S01]  /*0840*/  S2R R8, SR_CTAID.X ;  /* 0x0000000000087919 */ /* 0x000ee20000002500 */
[----:B------:R-:W-:Y:S01]  /*0850*/  NOP ;  /* 0x0000000000007918 */ /* 0x000fe20000000000 */
[----:B------:R-:W-:Y:S03]  /*0860*/  BSSY B6, `(.L_x_8) ;  /* 0x0000d24000067945 */ /* 0x000fe60003800000 */
[----:B------:R-:W3:Y:S01]  /*0870*/  @P6 LDC R17, c[0x0][0x10] ;  /* 0x00000400ff116b82 */ /* 0x000ee20000000800 */
[----:B------:R-:W-:-:S07]  /*0880*/  @P6 IMAD.MOV.U32 R9, RZ, RZ, RZ ;  /* 0x000000ffff096224 */ /* 0x000fce00078e00ff */
[----:B------:R-:W4:Y:S01]  /*0890*/  @!P6 LDC R7, c[0x0][0xc] ;  /* 0x00000300ff07eb82 */ /* 0x000f220000000800 */
[----:B-----5:R-:W-:Y:S01]  /*08a0*/  ISETP.NE.OR P2, PT, R11, RZ, !P1 ;  /* 0x000000ff0b00720c */ /* 0x020fe20004f45670 */
[----:B------:R-:W-:Y:S01]  /*08b0*/  @P6 IMAD.MOV.U32 R11, RZ, RZ, RZ ;  /* 0x000000ffff0b6224 */ /* 0x000fe200078e00ff */
[----:B------:R-:W-:-:S04]  /*08c0*/  ISETP.EQ.OR P1, PT, R0, 0x3, !P4 ;  /* 0x000000030000780c */ /* 0x000fc80006722670 */
[----:B------:R-:W-:-:S04]  /*08d0*/  ISETP.EQ.AND P1, PT, R12, RZ, P1 ;  /* 0x000000ff0c00720c */ /* 0x000fc80000f22270 */
[----:B------:R-:W-:Y:S02]  /*08e0*/  SEL R19, RZ, 0x1, !P1 ;  /* 0x00000001ff137807 */ /* 0x000fe40004800000 */
[----:B--2---:R-:W-:Y:S01]  /*08f0*/  @P6 MOV R10, R6 ;  /* 0x00000006000a6202 */ /* 0x004fe20000000f00 */
[----:B------:R-:W-:Y:S01]  /*0900*/  VOTEU.ALL UP0, P2 ;  /* 0x00000000003f7886 */ /* 0x000fe20001000000 */
[----:B------:R-:W-:-:S03]  /*0910*/  VOTEU.ALL UP1, P2 ;  /* 0x00000000003f7886 */ /* 0x000fc60001020000 */
[----:B---3--:R-:W-:Y:S01]  /*0920*/  @P6 IMAD.WIDE.U32 R16, R8, R17, R10 ;  /* 0x0000001108106225 */ /* 0x008fe200078e000a */
[----:B------:R-:W-:Y:S01]  /*0930*/  @!UP0 UMOV UR6, 0x400 ;  /* 0x0000040000068882 */ /* 0x000fe20000000000 */
[----:B------:R-:W-:-:S04]  /*0940*/  @!UP0 UIADD3 UR4, -UR4, 0x100000, URZ ;  /* 0x0010000004048890 */ /* 0x000fc8000fffe13f */
[----:B------:R-:W-:Y:S02]  /*0950*/  @!UP0 USHF.L.U32 UR5, UR4, 0xb, URZ ;  /* 0x0000000b04058899 */ /* 0x000fe4000800063f */
[----:B------:R-:W-:Y:S01]  /*0960*/  @!UP0 USHF.L.U32 UR4, UR4, 0x1, URZ ;  /* 0x0000000104048899 */ /* 0x000fe2000800063f */
[----:B------:R-:W-:Y:S01]  /*0970*/  @!P6 MOV R10, R6 ;  /* 0x00000006000ae202 */ /* 0x000fe20000000f00 */
[----:B-1----:R-:W-:Y:S01]  /*0980*/  @!UP0 ULEA UR8, UR36, UR6, 0x18 ;  /* 0x0000000624088291 */ /* 0x002fe2000f8ec03f */
[----:B------:R-:W-:Y:S01]  /*0990*/  @P6 IMAD.IADD R17, R17, 0x1, R9 ;  /* 0x0000000111116824 */ /* 0x000fe200078e0209 */
[----:B------:R-:W-:Y:S01]  /*09a0*/  VOTEU.ALL UP0, P2 ;  /* 0x00000000003f7886 */ /* 0x000fe20001000000 */
[C---:B------:R-:W-:Y:S01]  /*09b0*/  ISETP.NE.AND P2, PT, R12.reuse, RZ, PT ;  /* 0x000000ff0c00720c */ /* 0x040fe20003f45270 */
[----:B------:R-:W-:Y:S01]  /*09c0*/  ULDC UR6, c[0x0][0xc] ;  /* 0x0000030000067ab9 */ /* 0x000fe20000000800 */
[----:B------:R-:W-:Y:S01]  /*09d0*/  ULDC UR7, c[0x0][0x10] ;  /* 0x0000040000077ab9 */ /* 0x000fe20000000800 */
[----:B------:R-:W-:Y:S01]  /*09e0*/  IMAD.MOV.U32 R9, RZ, RZ, RZ ;  /* 0x000000ffff097224 */ /* 0x000fe200078e00ff */
[----:B------:R-:W-:-:S02]  /*09f0*/  IADD3 R12, R12, -0x1, RZ ;  /* 0xffffffff0c0c7810 */ /* 0x000fc40007ffe0ff */
[----:B------:R-:W-:Y:S01]  /*0a00*/  ISETP.EQ.AND P5, PT, R0, 0x2, !P2 ;  /* 0x000000020000780c */ /* 0x000fe200057a2270 */
[----:B----4-:R-:W-:Y:S01]  /*0a10*/  @!P6 IMAD.WIDE.U32 R6, R7, R10, R8 ;  /* 0x0000000a0706e225 */ /* 0x010fe200078e0008 */
[----:B------:R-:W-:Y:S01]  /*0a20*/  ISETP.GE.U32.AND P1, PT, R12, 0x2, PT ;  /* 0x000000020c00780c */ /* 0x000fe20003f26070 */
[----:B------:R-:W1:Y:S02]  /*0a30*/  FENCE.VIEW.ASYNC.S ;  /* 0x00000000000073c6 */ /* 0x000e640000000000 */
[----:B-1----:R-:W1:Y:S01]  /*0a40*/  @!UP0 SYNCS.EXCH.64 URZ, [UR8+0xa0], UR4 ;  /* 0x0000a004083f85b2 */ /* 0x002e620008000100 */
[----:B------:R-:W-:Y:S01]  /*0a50*/  SEL R18, RZ, 0x1, !P5 ;  /* 0x00000001ff127807 */ /* 0x000fe20006800000 */
[----:B------:R-:W-:Y:S01]  /*0a60*/  @!P6 IMAD.MOV.U32 R16, RZ, RZ, R6 ;  /* 0x000000ffff10e224 */ /* 0x000fe200078e0006 */
[----:B------:R-:W-:Y:S01]  /*0a70*/  SEL R19, R19, 0x2, P1 ;  /* 0x0000000213137807 */ /* 0x000fe20000800000 */
[----:B------:R-:W-:Y:S01]  /*0a80*/  @!P6 IMAD.MOV.U32 R17, RZ, RZ, R7 ;  /* 0x000000ffff11e224 */ /* 0x000fe200078e0007 */
[----:B------:R-:W-:Y:S01]  /*0a90*/  SEL R18, R18, 0x2, P1 ;  /* 0x0000000212127807 */ /* 0x000fe20000800000 */
[----:B------:R2:W1:Y:S01]  /*0aa0*/  @!UP1 SYNCS.EXCH.64 URZ, [UR8+0xa8], UR4 ;  /* 0x0000a804083f95b2 */ /* 0x0004620008000100 */
[----:B------:R-:W-:Y:S01]  /*0ab0*/  NOP ;  /* 0x0000000000007918 */ /* 0x000fe20000000000 */
[----:B--2---:R-:W-:-:S03]  /*0ac0*/  UIMAD.WIDE.U32 UR4, UR6, UR7, URZ ;  /* 0x00000007060472a5 */ /* 0x004fc6000f8e003f */
[----:B------:R-:W-:Y:S02]  /*0ad0*/  ULDC UR6, c[0x0][0x14] ;  /* 0x0000050000067ab9 */ /* 0x000fe40000000800 */
[----:B------:R-:W-:Y:S02]  /*0ae0*/  UIMAD.WIDE.U32 UR38, UR4, UR6, URZ ;  /* 0x00000006042672a5 */ /* 0x000fe4000f8e003f */
[----:B------:R-:W-:-:S04]  /*0af0*/  UIMAD UR37, UR5, UR6, URZ ;  /* 0x00000006052572a4 */ /* 0x000fc8000f8e023f */
[----:B------:R-:W-:Y:S01]  /*0b00*/  UIADD3 UR37, UR39, UR37, URZ ;  /* 0x0000002527257290 */ /* 0x000fe2000fffe03f */
[----:B-1----:R-:W-:Y:S06]  /*0b10*/  BAR.SYNC.DEFER_BLOCKING 0x0 ;  /* 0x0000000000007b1d */ /* 0x002fec0000010000 */
[----:B------:R-:W-:Y:S05]  /*0b20*/  @!P2 BRA `(.L_x_9) ;  /* 0x000000a40084a947 */ /* 0x000fea0003800000 */
[----:B------:R-:W-:-:S13]  /*0b30*/  ISETP.GT.U32.AND P0, PT, R12, 0x1, PT ;  /* 0x000000010c00780c */ /* 0x000fda0003f04070 */
[----:B------:R-:W-:Y:S05]  /*0b40*/  @P0 BRA `(.L_x_10) ;  /* 0x000000cc00d40947 */ /* 0x000fea0003800000 */
[----:B------:R-:W-:Y:S01]  /*0b50*/  ULDC.64 UR4, c[0x0][0x8f8] ;  /* 0x00023e0000047ab9 */ /* 0x000fe20000000a00 */
[----:B------:R-:W-:Y:S01]  /*0b60*/  UMOV UR47, 0xffffffff ;  /* 0xffffffff002f7882 */ /* 0x000fe20000000000 */
[----:B------:R-:W-:Y:S01]  /*0b70*/  ISETP.GE.U32.AND P0, PT, R16, UR4, PT ;  /* 0x0000000410007c0c */ /* 0x000fe2000bf06070 */
[----:B------:R-:W-:Y:S01]  /*0b80*/  IMAD.MOV.U32 R23, RZ, RZ, -0x1 ;  /* 0xffffffffff177424 */ /* 0x000fe200078e00ff */
[----:B------:R-:W-:Y:S02]  /*0b90*/  PRMT R88, RZ, 0x7610, R88 ;  /* 0x00007610ff587816 */ /* 0x000fe40000000058 */
[----:B------:R-:W-:Y:S02]  /*0ba0*/  ISETP.GE.U32.AND.EX P0, PT, R17, UR5, PT, P0 ;  /* 0x0000000511007c0c */ /* 0x000fe4000bf06100 */
[----:B------:R-:W-:Y:S02]  /*0bb0*/  MOV R22, 0xffffffff ;  /* 0xffffffff00167802 */ /* 0x000fe40000000f00 */
[----:B------:R-:W-:-:S09]  /*0bc0*/  PRMT R0, RZ, 0x7610, R0 ;  /* 0x00007610ff007816 */ /* 0x000fd20000000000 */
[----:B------:R-:W-:Y:S05]  /*0bd0*/  @P0 BRA `(.L_x_11) ;  /* 0x0000000400600947 */ /* 0x000fea0003800000 */
[----:B------:R-:W1:Y:S01]  /*0be0*/  LDC.64 R20, c[0x0][0x8d0] ;  /* 0x00023400ff147b82 */ /* 0x000e620000000a00 */
[----:B------:R-:W-:Y:S01]  /*0bf0*/  IMAD.MOV.U32 R4, RZ, RZ, R16 ;  /* 0x000000ffff047224 */ /* 0x000fe200078e0010 */
[----:B------:R-:W-:-:S06]  /*0c00*/  MOV R5, R17 ;  /* 0x0000001100057202 */ /* 0x000fcc0000000f00 */
[----:B------:R-:W2:Y:S08]  /*0c10*/  LDC R0, c[0x0][0x8d8] ;  /* 0x00023600ff007b82 */ /* 0x000eb00000000800 */
[----:B------:R-:W3:Y:S01]  /*0c20*/  LDC.64 R22, c[0x0][0x8c8] ;  /* 0x00023200ff167b82 */ /* 0x000ee20000000a00 */
[----:B-1----:R-:W-:-:S04]  /*0c30*/  ISETP.NE.U32.AND P0, PT, R20, RZ, PT ;  /* 0x000000ff1400720c */ /* 0x002fc80003f05070 */
[----:B------:R-:W-:-:S13]  /*0c40*/  ISETP.NE.AND.EX P0, PT, R21, RZ, PT, P0 ;  /* 0x000000ff1500720c */ /* 0x000fda0003f05300 */
[----:B--23--:R-:W-:Y:S05]  /*0c50*/  @!P0 BRA `(.L_x_12) ;  /* 0x0000000000288947 */ /* 0x00cfea0003800000 */
[----:B------:R-:W1:Y:S02]  /*0c60*/  LDC R11, c[0x0][0x8dc] ;  /* 0x00023700ff0b7b82 */ /* 0x000e640000000800 */
[----:B-1----:R-:W-:-:S05]  /*0c70*/  IADD3 R11, P0, R16, R11, RZ ;  /* 0x0000000b100b7210 */ /* 0x002fca0007f1e0ff */
[----:B------:R-:W-:-:S04]  /*0c80*/  IMAD.X R15, RZ, RZ, R17, P0 ;  /* 0x000000ffff0f7224 */ /* 0x000fc800000e0611 */
[----:B------:R-:W-:-:S04]  /*0c90*/  IMAD.WIDE.U32 R4, R15, R20, RZ ;  /* 0x000000140f047225 */ /* 0x000fc800078e00ff */
[----:B------:R-:W-:-:S04]  /*0ca0*/  IMAD.WIDE.U32 R6, P0, R11, R21, R4 ;  /* 0x000000150b067225 */ /* 0x000fc80007800004 */
[----:B------:R-:W-:Y:S01]  /*0cb0*/  IMAD.WIDE.U32 R4, R11, R20, RZ ;  /* 0x000000140b047225 */ /* 0x000fe200078e00ff */
[----:B------:R-:W-:-:S03]  /*0cc0*/  MOV R12, R7 ;  /* 0x00000007000c7202 */ /* 0x000fc60000000f00 */
[----:B------:R-:W-:Y:S01]  /*0cd0*/  IMAD.X R13, RZ, RZ, RZ, P0 ;  /* 0x000000ffff0d7224 */ /* 0x000fe200000e06ff */
[----:B------:R-:W-:-:S05]  /*0ce0*/  IADD3 RZ, P0, R5, R6, RZ ;  /* 0x0000000605ff7210 */ /* 0x000fca0007f1e0ff */
[----:B------:R-:W-:-:S08]  /*0cf0*/  IMAD.WIDE.U32.X R4, R15, R21, R12, P0 ;  /* 0x000000150f047225 */ /* 0x000fd000000e040c */
.L_x_12:
[-CC-:B------:R-:W-:Y:S01]  /*0d00*/  SHF.R.U64 R28, R4, R0.reuse, R5.reuse ;  /* 0x00000000041c7219 */ /* 0x180fe20000001205 */
[----:B------:R-:W1:Y:S01]  /*0d10*/  LDC.64 R24, c[0x0][0x8e8] ;  /* 0x00023a00ff187b82 */ /* 0x000e620000000a00 */
[----:B------:R-:W-:Y:S01]  /*0d20*/  SHF.R.U32.HI R4, RZ, R0, R5 ;  /* 0x00000000ff047219 */ /* 0x000fe20000011605 */
[----:B------:R-:W-:Y:S01]  /*0d30*/  ULDC UR4, c[0x0][0x150] ;  /* 0x0000540000047ab9 */ /* 0x000fe20000000800 */
[----:B------:R-:W-:Y:S02]  /*0d40*/  I2FP.F32.U32 R0, R8 ;  /* 0x0000000800007245 */ /* 0x000fe40000201000 */
[----:B------:R-:W-:-:S03]  /*0d50*/  IADD3 R9, P0, RZ, -R28, RZ ;  /* 0x8000001cff097210 */ /* 0x000fc60007f1e0ff */
[----:B------:R-:W2:Y:S01]  /*0d60*/  LDC R12, c[0x0][0x8c0] ;  /* 0x00023000ff0c7b82 */ /* 0x000ea20000000800 */
[----:B------:R-:W-:Y:S01]  /*0d70*/  FMUL R0, R0, UR4 ;  /* 0x0000000400007c20 */ /* 0x000fe20008400000 */
[----:B------:R-:W-:Y:S01]  /*0d80*/  IMAD.X R11, RZ, RZ, ~R4, P0 ;  /* 0x000000ffff0b7224 */ /* 0x000fe200000e0e04 */
[----:B------:R-:W-:Y:S01]  /*0d90*/  ULDC UR4, c[0x0][0x154] ;  /* 0x0000550000047ab9 */ /* 0x000fe20000000800 */
[----:B------:R-:W-:-:S03]  /*0da0*/  IMAD.WIDE.U32 R4, R9, R22, R16 ;  /* 0x0000001609047225 */ /* 0x000fc600078e0010 */
[----:B------:R-:W3:Y:S01]  /*0db0*/  F2I.U32.TRUNC.NTZ R0, R0 ;  /* 0x0000000000007305 */ /* 0x000ee2000020f000 */
[----:B------:R-:W4:Y:S01]  /*0dc0*/  LDC R7, c[0x0][0x144] ;  /* 0x00005100ff077b82 */ /* 0x000f220000000800 */
[----:B------:R-:W-:-:S04]  /*0dd0*/  IMAD R6, R11, R22, RZ ;  /* 0x000000160b067224 */ /* 0x000fc800078e02ff */
[----:B------:R-:W-:-:S03]  /*0de0*/  IMAD R9, R9, R23, R6 ;  /* 0x0000001709097224 */ /* 0x000fc600078e0206 */
[----:B------:R-:W5:Y:S01]  /*0df0*/  LDC R20, c[0x0][0x8b0] ;  /* 0x00022c00ff147b82 */ /* 0x000f620000000800 */
[----:B------:R-:W-:Y:S01]  /*0e00*/  IMAD.IADD R9, R5, 0x1, R9 ;  /* 0x0000000105097824 */ /* 0x000fe200078e0209 */
[----:B-1----:R-:W-:Y:S02]  /*0e10*/  ISETP.NE.U32.AND P0, PT, R24, RZ, PT ;  /* 0x000000ff1800720c */ /* 0x002fe40003f05070 */
[----:B---3--:R-:W-:-:S04]  /*0e20*/  IADD3 R5, -R0, RZ, RZ ;  /* 0x000000ff00057210 */ /* 0x008fc80007ffe1ff */
[----:B------:R-:W1:Y:S01]  /*0e30*/  LDC R11, c[0x0][0x900] ;  /* 0x00024000ff0b7b82 */ /* 0x000e620000000800 */
[--C-:B--2---:R-:W-:Y:S02]  /*0e40*/  SHF.R.U64 R14, R4, R12, R9.reuse ;  /* 0x0000000c040e7219 */ /* 0x104fe40000001209 */
[----:B------:R-:W-:Y:S02]  /*0e50*/  I2FP.F32.U32 R4, R10 ;  /* 0x0000000a00047245 */ /* 0x000fe40000201000 */
[----:B------:R-:W-:Y:S02]  /*0e60*/  ISETP.NE.AND.EX P0, PT, R25, RZ, PT, P0 ;  /* 0x000000ff1900720c */ /* 0x000fe40003f05300 */
[----:B------:R-:W-:Y:S01]  /*0e70*/  SHF.R.U32.HI R9, RZ, R12, R9 ;  /* 0x0000000cff097219 */ /* 0x000fe20000011609 */
[----:B------:R-:W2:Y:S01]  /*0e80*/  LDC R15, c[0x0][0x148] ;  /* 0x00005200ff0f7b82 */ /* 0x000ea20000000800 */
[----:B----4-:R-:W-:Y:S02]  /*0e90*/  IMAD R0, R7, R5, R8 ;  /* 0x0000000507007224 */ /* 0x010fe400078e0208 */
[----:B------:R-:W-:Y:S01]  /*0ea0*/  FMUL R5, R4, UR4 ;  /* 0x0000000404057c20 */ /* 0x000fe20008400000 */
[----:B------:R-:W-:-:S02]  /*0eb0*/  IMAD.MOV.U32 R4, RZ, RZ, -0x1 ;  /* 0xffffffffff047424 */ /* 0x000fc400078e00ff */
[----:B------:R-:W-:Y:S01]  /*0ec0*/  IMAD.MOV.U32 R8, RZ, RZ, 0x1 ;  /* 0x00000001ff087424 */ /* 0x000fe200078e00ff */
[----:B------:R3:W4:Y:S01]  /*0ed0*/  F2I.U32.TRUNC.NTZ R13, R5 ;  /* 0x00000005000d7305 */ /* 0x000722000020f000 */
[----:B------:R-:W2:Y:S01]  /*0ee0*/  LDC R23, c[0x0][0x8a8] ;  /* 0x00022a00ff177b82 */ /* 0x000ea20000000800 */
[-CC-:B-----5:R-:W-:Y:S02]  /*0ef0*/  SHF.R.U64 R29, R14, R20.reuse, R9.reuse ;  /* 0x000000140e1d7219 */ /* 0x1a0fe40000001209 */
[----:B------:R-:W-:-:S05]  /*0f00*/  SHF.R.U32.HI R6, RZ, R20, R9 ;  /* 0x00000014ff067219 */ /* 0x000fca0000011609 */
[----:B------:R-:W2:Y:S01]  /*0f10*/  LDC R22, c[0x0][0x8f0] ;  /* 0x00023c00ff167b82 */ /* 0x000ea20000000800 */
[-CC-:B-1----:R-:W-:Y:S02]  /*0f20*/  SHF.R.U64 R20, R29, R11.reuse, R6.reuse ;  /* 0x0000000b1d147219 */ /* 0x182fe40000001206 */
[-C--:B------:R-:W-:Y:S02]  /*0f30*/  SHF.L.U32 R4, R4, R11.reuse, RZ ;  /* 0x0000000b04047219 */ /* 0x080fe400000006ff */
[-C--:B------:R-:W-:Y:S02]  /*0f40*/  SHF.R.U32.HI R6, RZ, R11.reuse, R6 ;  /* 0x0000000bff067219 */ /* 0x080fe40000011606 */
[----:B------:R-:W-:Y:S01]  /*0f50*/  LOP3.LUT R12, RZ, R4, RZ, 0x33, !PT ;  /* 0x00000004ff0c7212 */ /* 0x000fe200078e33ff */
[----:B------:R-:W1:Y:S01]  /*0f60*/  LDC R27, c[0x0][0x8e0] ;  /* 0x00023800ff1b7b82 */ /* 0x000e620000000800 */
[----:B------:R-:W-:Y:S01]  /*0f70*/  SHF.L.U32 R11, R8, R11, RZ ;  /* 0x0000000b080b7219 */ /* 0x000fe200000006ff */
[----:B---3--:R-:W-:Y:S01]  /*0f80*/  IMAD.MOV.U32 R5, RZ, RZ, R6 ;  /* 0x000000ffff057224 */ /* 0x008fe200078e0006 */
[----:B------:R-:W-:-:S05]  /*0f90*/  MOV R4, R20 ;  /* 0x0000001400047202 */ /* 0x000fca0000000f00 */
[----:B------:R-:W3:Y:S01]  /*0fa0*/  LDC R26, c[0x0][0x8b8] ;  /* 0x00022e00ff1a7b82 */ /* 0x000ee20000000800 */
[----:B----4-:R-:W-:Y:S05]  /*0fb0*/  @!P0 BRA `(.L_x_13) ;  /* 0x0000000000288947 */ /* 0x010fea0003800000 */
[----:B------:R-:W4:Y:S02]  /*0fc0*/  LDC R9, c[0x0][0x8f4] ;  /* 0x00023d00ff097b82 */ /* 0x000f240000000800 */
[----:B----4-:R-:W-:-:S05]  /*0fd0*/  IADD3 R9, P0, R20, R9, RZ ;  /* 0x0000000914097210 */ /* 0x010fca0007f1e0ff */
[----:B------:R-:W-:-:S04]  /*0fe0*/  IMAD.X R21, RZ, RZ, R6, P0 ;  /* 0x000000ffff157224 */ /* 0x000fc800000e0606 */
[----:B------:R-:W-:-:S04]  /*0ff0*/  IMAD.WIDE.U32 R4, R21, R24, RZ ;  /* 0x0000001815047225 */ /* 0x000fc800078e00ff */
[----:B------:R-:W-:-:S04]  /*1000*/  IMAD.WIDE.U32 R6, P0, R9, R25, R4 ;  /* 0x0000001909067225 */ /* 0x000fc80007800004 */
[----:B------:R-:W-:Y:S01]  /*1010*/  IMAD.WIDE.U32 R4, R9, R24, RZ ;  /* 0x0000001809047225 */ /* 0x000fe200078e00ff */
[----:B------:R-:W-:-:S03]  /*1020*/  IADD3.X R9, RZ, RZ, RZ, P0, !PT ;  /* 0x000000ffff097210 */ /* 0x000fc600007fe4ff */
[----:B------:R-:W-:Y:S01]  /*1030*/  IMAD.MOV.U32 R8, RZ, RZ, R7 ;  /* 0x000000ffff087224 */ /* 0x000fe200078e0007 */
[----:B------:R-:W-:-:S05]  /*1040*/  IADD3 RZ, P0, R5, R6, RZ ;  /* 0x0000000605ff7210 */ /* 0x000fca0007f1e0ff */
[----:B------:R-:W-:-:S08]  /*1050*/  IMAD.WIDE.U32.X R4, R21, R25, R8, P0 ;  /* 0x0000001915047225 */ /* 0x000fd000000e0408 */
.L_x_13:
[----:B--2---:R-:W-:Y:S01]  /*1060*/  SHF.R.U64 R4, R4, R22, R5 ;  /* 0x0000001604047219 */ /* 0x004fe20000001205 */
[----:B------:R-:W-:Y:S01]  /*1070*/  IMAD.MOV R13, RZ, RZ, -R13 ;  /* 0x000000ffff0d7224 */ /* 0x000fe200078e0a0d */
[----:B------:R-:W-:Y:S02]  /*1080*/  LOP3.LUT R12, R29, R12, RZ, 0xc0, !PT ;  /* 0x0000000c1d0c7212 */ /* 0x000fe400078ec0ff */
[----:B------:R-:W-:Y:S01]  /*1090*/  IADD3 R5, R23, -0x1, RZ ;  /* 0xffffffff17057810 */ /* 0x000fe20007ffe0ff */
[----:B------:R-:W-:Y:S01]  /*10a0*/  IMAD.MOV R6, RZ, RZ, -R4 ;  /* 0x000000ffff067224 */ /* 0x000fe200078e0a04 */
[----:B------:R-:W-:Y:S01]  /*10b0*/  R2UR UR47, R28 ;  /* 0x000000001c2f72ca */ /* 0x000fe200000e0000 */
[----:B------:R-:W-:Y:S01]  /*10c0*/  IMAD R11, R11, R4, R12 ;  /* 0x000000040b0b7224 */ /* 0x000fe200078e020c */
[----:B------:R-:W-:Y:S01]  /*10d0*/  LOP3.LUT R5, R14, R5, RZ, 0xc0, !PT ;  /* 0x000000050e057212 */ /* 0x000fe200078ec0ff */
[----:B------:R-:W-:Y:S02]  /*10e0*/  @P6 IMAD R0, R15, R13, R10 ;  /* 0x0000000d0f006224 */ /* 0x000fe400078e020a */
[----:B-1----:R-:W-:-:S02]  /*10f0*/  IMAD R4, R6, R27, R20 ;  /* 0x0000001b06047224 */ /* 0x002fc400078e0214 */
[----:B---3--:R-:W-:Y:S02]  /*1100*/  IMAD R0, R11, R26, R0 ;  /* 0x0000001a0b007224 */ /* 0x008fe400078e0200 */
[----:B------:R-:W-:Y:S02]  /*1110*/  IMAD R5, R4, R23, R5 ;  /* 0x0000001704057224 */ /* 0x000fe400078e0205 */
[----:B------:R-:W-:-:S03]  /*1120*/  IMAD.MOV.U32 R4, RZ, RZ, 0x1 ;  /* 0x00000001ff047424 */ /* 0x000fc600078e00ff */
[----:B------:R-:W-:Y:S02]  /*1130*/  SEL R23, R5, R0, !P6 ;  /* 0x0000000005177207 */ /* 0x000fe40007000000 */
[----:B------:R-:W-:Y:S02]  /*1140*/  SEL R22, R0, R5, !P6 ;  /* 0x0000000500167207 */ /* 0x000fe40007000000 */
[----:B------:R-:W-:-:S07]  /*1150*/  PRMT R0, R4, 0x7610, R0 ;  /* 0x0000761004007816 */ /* 0x000fce0000000000 */
.L_x_11:
[----:B------:R-:W-:-:S08]  /*1160*/  NOP ;  /* 0x0000000000007918 */ /* 0x000fd00000000000 */
[----:B------:R-:W1:Y:S02]  /*1170*/  USETMAXREG.TRY_ALLOC.CTAPOOL UP0, 0xe8 ;  /* 0x000000e8000079c8 */ /* 0x000e640008000600 */
[----:B-1----:R-:W-:-:S13]  /*1180*/  PLOP3.LUT P0, PT, PT, PT, UP0, 0x80, 0x0 ;  /* 0x000000000000781c */ /* 0x002fda0003f0f008 */
[----:B------:R-:W-:Y:S05]  /*1190*/  @!P0 BRA `(.L_x_11) ;  /* 0xfffffffc00f08947 */ /* 0x000fea000383ffff */
[----:B------:R-:W-:Y:S02]  /*11a0*/  ULDC.64 UR4, c[0x0][0x590] ;  /* 0x0001640000047ab9 */ /* 0x000fe40000000a00 */
[----:B------:R-:W-:Y:S01]  /*11b0*/  MOV R111, UR4 ;  /* 0x00000004006f7c02 */ /* 0x000fe20008000f00 */
[----:B------:R-:W-:-:S03]  /*11c0*/  IMAD.U32 R112, RZ, RZ, UR5 ;  /* 0x00000005ff707e24 */ /* 0x000fc6000f8e00ff */
[----:B------:R-:W-:-:S04]  /*11d0*/  ISETP.NE.U32.AND P1, PT, R111, RZ, PT ;  /* 0x000000ff6f00720c */ /* 0x000fc80003f25070 */
[----:B------:R-:W-:-:S13]  /*11e0*/  ISETP.NE.AND.EX P0, PT, R112, RZ, PT, P1 ;  /* 0x000000ff7000720c */ /* 0x000fda0003f05310 */
[----:B------:R-:W-:Y:S05]  /*11f0*/  @P0 BRA `(.L_x_14) ;  /* 0x00000000002c0947 */ /* 0x000fea0003800000 */
[----:B------:R-:W-:Y:S02]  /*1200*/  ULDC.64 UR4, c[0x0][0x588] ;  /* 0x0001620000047ab9 */ /* 0x000fe40000000a00 */
[----:B------:R-:W-:-:S04]  /*1210*/  ISETP.NE.U32.AND P0, PT, RZ, UR4, PT ;  /* 0x00000004ff007c0c */ /* 0x000fc8000bf05070 */
[----:B------:R-:W-:-:S13]  /*1220*/  ISETP.NE.AND.EX P0, PT, RZ, UR5, PT, P0 ;  /* 0x00000005ff007c0c */ /* 0x000fda000bf05300 */
[----:B------:R-:W-:Y:S05]  /*1230*/  @!P0 BRA `(.L_x_15) ;  /* 0x0000000000108947 */ /* 0x000fea0003800000 */
[----:B------:R-:W1:Y:S02]  /*1240*/  LDC.64 R92, c[0x0][0x588] ;  /* 0x00016200ff5c7b82 */ /* 0x000e640000000a00 */
[----:B-1----:R1:W5:Y:S01]  /*1250*/  LDG.E R92, desc[UR52][R92.64] ;  /* 0x000000345c5c7981 */ /* 0x002362000c1e1900 */
[----:B------:R-:W-:Y:S01]  /*1260*/  IMAD.MOV.U32 R88, RZ, RZ, 0x1 ;  /* 0x00000001ff587424 */ /* 0x000fe200078e00ff */
[----:B------:R-:W-:Y:S06]  /*1270*/  BRA `(.L_x_14) ;  /* 0x00000000000c7947 */ /* 0x000fec0003800000 */
.L_x_15:
[----:B------:R-:W-:Y:S01]  /*1280*/  ULDC UR4, c[0x0][0x580] ;  /* 0x0001600000047ab9 */ /* 0x000fe20000000800 */
[----:B------:R-:W-:Y:S01]  /*1290*/  MOV R88, 0x1 ;  /* 0x0000000100587802 */ /* 0x000fe20000000f00 */
[----:B------:R-:W-:-:S07]  /*12a0*/  IMAD.U32 R92, RZ, RZ, UR4 ;  /* 0x00000004ff5c7e24 */ /* 0x000fce000f8e00ff */
.L_x_14:
[----:B------:R-:W-:Y:S02]  /*12b0*/  ULDC.64 UR4, c[0x0][0x5b0] ;  /* 0x00016c0000047ab9 */ /* 0x000fe40000000a00 */
[----:B------:R-:W-:-:S04]  /*12c0*/  ISETP.NE.U32.AND P0, PT, RZ, UR4, PT ;  /* 0x00000004ff007c0c */ /* 0x000fc8000bf05070 */
[----:B------:R-:W-:-:S13]  /*12d0*/  ISETP.NE.AND.EX P0, PT, RZ, UR5, PT, P0 ;  /* 0x00000005ff007c0c */ /* 0x000fda000bf05300 */
[----:B------:R-:W-:Y:S05]  /*12e0*/  @P0 BRA `(.L_x_16) ;  /* 0x0000000000240947 */ /* 0x000fea0003800000 */
[----:B------:R-:W-:Y:S02]  /*12f0*/  ULDC.64 UR4, c[0x0][0x5a8] ;  /* 0x00016a0000047ab9 */ /* 0x000fe40000000a00 */
[----:B------:R-:W-:-:S04]  /*1300*/  ISETP.NE.U32.AND P0, PT, RZ, UR4, PT ;  /* 0x00000004ff007c0c */ /* 0x000fc8000bf05070 */
[----:B------:R-:W-:-:S13]  /*1310*/  ISETP.NE.AND.EX P0, PT, RZ, UR5, PT, P0 ;  /* 0x00000005ff007c0c */ /* 0x000fda000bf05300 */
[----:B------:R-:W-:Y:S05]  /*1320*/  @!P0 BRA `(.L_x_17) ;  /* 0x00000000000c8947 */ /* 0x000fea0003800000 */
[----:B------:R-:W2:Y:S02]  /*1330*/  LDC.64 R4, c[0x0][0x5a8] ;  /* 0x00016a00ff047b82 */ /* 0x000ea40000000a00 */
[----:B--2---:R2:W5:Y:S01]  /*1340*/  LDG.E R91, desc[UR52][R4.64] ;  /* 0x00000034045b7981 */ /* 0x004562000c1e1900 */
[----:B------:R-:W-:Y:S05]  /*1350*/  BRA `(.L_x_16) ;  /* 0x0000000000087947 */ /* 0x000fea0003800000 */
.L_x_17:
[----:B------:R-:W-:Y:S02]  /*1360*/  ULDC UR4, c[0x0][0x5a0] ;  /* 0x0001680000047ab9 */ /* 0x000fe40000000800 */
[----:B------:R-:W-:-:S07]  /*1370*/  IMAD.U32 R91, RZ, RZ, UR4 ;  /* 0x00000004ff5b7e24 */ /* 0x000fce000f8e00ff */
.L_x_16:
[----:B------:R-:W-:Y:S01]  /*1380*/  LOP3.LUT P2, RZ, R0, 0xff, RZ, 0xc0, !PT ;  /* 0x000000ff00ff7812 */ /* 0x000fe2000784c0ff */
[----:B------:R-:W-:Y:S01]  /*1390*/  UMOV UR40, URZ ;  /* 0x0000003f00287c82 */ /* 0x000fe20008000000 */
[----:B------:R-:W-:-:S11]  /*13a0*/  PLOP3.LUT P0, PT, PT, PT, PT, 0x80, 0x0 ;  /* 0x000000000000781c */ /* 0x000fd60003f0f070 */
[----:B------:R-:W-:Y:S05]  /*13b0*/  @!P2 BRA `(.L_x_18) ;  /* 0x0000009800c8a947 */ /* 0x000fea0003800000 */
[----:B------:R-:W3:Y:S01]  /*13c0*/  LDC R89, c[0x0][0x900] ;  /* 0x00024000ff597b82 */ /* 0x000ee20000000800 */
[C---:B------:R-:W-:Y:S01]  /*13d0*/  SHF.L.U32 R0, R3.reuse, 0x5, RZ ;  /* 0x0000000503007819 */ /* 0x040fe200000006ff */
[----:B------:R-:W-:Y:S01]  /*13e0*/  ULDC UR4, c[0x0][0x28c] ;  /* 0x0000a30000047ab9 */ /* 0x000fe20000000800 */
[----:B--2---:R-:W-:Y:S01]  /*13f0*/  SHF.R.U32.HI R5, RZ, 0x1, R3 ;  /* 0x00000001ff057819 */ /* 0x004fe20000011603 */
[C---:B------:R-:W-:Y:S01]  /*1400*/  IMAD.SHL.U32 R6, R3.reuse, 0x10, RZ ;  /* 0x0000001003067824 */ /* 0x040fe200078e00ff */
[----:B------:R-:W-:Y:S01]  /*1410*/  LOP3.LUT R4, R0, 0xc0, RZ, 0xc0, !PT ;  /* 0x000000c000047812 */ /* 0x000fe200078ec0ff */
[----:B------:R-:W-:Y:S01]  /*1420*/  UIADD3 UR4, UR4, 0x3f, URZ ;  /* 0x0000003f04047890 */ /* 0x000fe2000fffe03f */
[C---:B------:R-:W-:Y:S01]  /*1430*/  IMAD.SHL.U32 R7, R3.reuse, 0x4, RZ ;  /* 0x0000000403077824 */ /* 0x040fe200078e00ff */
[----:B------:R-:W2:Y:S01]  /*1440*/  LDC R96, c[0x0][0x8a8] ;  /* 0x00022a00ff607b82 */ /* 0x000ea20000000800 */
[----:B------:R-:W-:Y:S01]  /*1450*/  LOP3.LUT R4, R4, 0x8, R5, 0xf8, !PT ;  /* 0x0000000804047812 */ /* 0x000fe200078ef805 */
[----:B------:R-:W-:Y:S01]  /*1460*/  USHF.R.S32.HI UR5, URZ, 0x1f, UR4 ;  /* 0x0000001f3f057899 */ /* 0x000fe20008011404 */
[----:B------:R-:W-:Y:S01]  /*1470*/  LOP3.LUT R5, R6, 0xe00, RZ, 0xc0, !PT ;  /* 0x00000e0006057812 */ /* 0x000fe200078ec0ff */
[----:B------:R-:W-:Y:S01]  /*1480*/  IMAD.MOV.U32 R6, RZ, RZ, 0x1 ;  /* 0x00000001ff067424 */ /* 0x000fe200078e00ff */
[----:B------:R-:W-:Y:S01]  /*1490*/  LOP3.LUT P0, RZ, R3, 0x4, RZ, 0xc0, !PT ;  /* 0x0000000403ff7812 */ /* 0x000fe2000780c0ff */
[----:B------:R-:W-:Y:S01]  /*14a0*/  ULEA.HI UR5, UR5, UR4, URZ, 0x6 ;  /* 0x0000000405057291 */ /* 0x000fe2000f8f303f */
[--C-:B------:R-:W-:Y:S01]  /*14b0*/  LOP3.LUT R5, R5, 0x20, R0.reuse, 0xf8, !PT ;  /* 0x0000002005057812 */ /* 0x100fe200078ef800 */
[----:B------:R-:W-:Y:S01]  /*14c0*/  IMAD.MOV.U32 R95, RZ, RZ, 0x10 ;  /* 0x00000010ff5f7424 */ /* 0x000fe200078e00ff */
[----:B------:R-:W-:Y:S01]  /*14d0*/  LOP3.LUT R3, R3, 0xff, RZ, 0xc0, !PT ;  /* 0x000000ff03037812 */ /* 0x000fe200078ec0ff */
[----:B------:R-:W-:Y:S01]  /*14e0*/  USHF.R.S32.HI UR48, URZ, 0x6, UR5 ;  /* 0x000000063f307899 */ /* 0x000fe20008011405 */
[----:B------:R-:W-:Y:S01]  /*14f0*/  LOP3.LUT R5, R5, 0x100, R0, 0xf8, !PT ;  /* 0x0000010005057812 */ /* 0x000fe200078ef800 */
[----:B------:R-:W-:Y:S01]  /*1500*/  ULDC.64 UR54, c[0x0][0x198] ;  /* 0x0000660000367ab9 */ /* 0x000fe20000000a00 */
[----:B------:R-:W-:Y:S01]  /*1510*/  MOV R0, 0xffffffff ;  /* 0xffffffff00007802 */ /* 0x000fe20000000f00 */
[----:B------:R-:W-:Y:S01]  /*1520*/  UISETP.LT.AND UP0, UPT, UR48, 0x1, UPT ;  /* 0x000000013000788c */ /* 0x000fe2000bf01270 */
[----:B------:R-:W-:Y:S01]  /*1530*/  LOP3.LUT R4, R4, 0x18, R7, 0x78, !PT ;  /* 0x0000001804047812 */ /* 0x000fe200078e7807 */
[----:B------:R-:W-:Y:S01]  /*1540*/  VIADD R94, R3, 0x1f ;  /* 0x0000001f035e7836 */ /* 0x000fe20000000000 */
[-C--:B---3--:R-:W-:Y:S01]  /*1550*/  SHF.L.U32 R0, R0, R89.reuse, RZ ;  /* 0x0000005900007219 */ /* 0x088fe200000006ff */
[----:B------:R-:W-:Y:S01]  /*1560*/  USEL UR49, UR48, 0x1, UP0 ;  /* 0x0000000130317887 */ /* 0x000fe20008000000 */
[----:B------:R-:W-:Y:S01]  /*1570*/  LOP3.LUT R90, R5, R4, RZ, 0xfc, !PT ;  /* 0x00000004055a7212 */ /* 0x000fe200078efcff */
[----:B------:R-:W-:Y:S01]  /*1580*/  UMOV UR41, URZ ;  /* 0x0000003f00297c82 */ /* 0x000fe20008000000 */
[----:B------:R-:W-:Y:S01]  /*1590*/  SHF.L.U32 R89, R6, R89, RZ ;  /* 0x0000005906597219 */ /* 0x000fe200000006ff */
[----:B------:R-:W-:Y:S01]  /*15a0*/  UMOV UR42, URZ ;  /* 0x0000003f002a7c82 */ /* 0x000fe20008000000 */
[----:B------:R-:W-:Y:S01]  /*15b0*/  LOP3.LUT R108, R19, 0x1, RZ, 0xfc, !PT ;  /* 0x00000001136c7812 */ /* 0x000fe200078efcff */
[----:B--2---:R-:W-:Y:S01]  /*15c0*/  VIADD R96, R96, 0xffffffff ;  /* 0xffffffff60607836 */ /* 0x004fe20000000000 */
[----:B------:R-:W-:Y:S01]  /*15d0*/  LOP3.LUT R109, R18, 0x1, RZ, 0xfc, !PT ;  /* 0x00000001126d7812 */ /* 0x000fe200078efcff */
[----:B------:R-:W-:Y:S01]  /*15e0*/  UIADD3 UR49, UR48, -UR49, URZ ;  /* 0x8000003130317290 */ /* 0x000fe2000fffe03f */
[----:B-1----:R-:W-:Y:S01]  /*15f0*/  MOV R93, 0x1 ;  /* 0x00000001005d7802 */ /* 0x002fe20000000f00 */
[----:B------:R-:W-:Y:S01]  /*1600*/  UMOV UR43, URZ ;  /* 0x0000003f002b7c82 */ /* 0x000fe20008000000 */
[----:B------:R-:W-:Y:S01]  /*1610*/  SHF.R.U32.HI R110, RZ, 0x7, R3 ;  /* 0x00000007ff6e7819 */ /* 0x000fe20000011603 */
[----:B------:R-:W-:Y:S01]  /*1620*/  UMOV UR40, URZ ;  /* 0x0000003f00287c82 */ /* 0x000fe20008000000 */
[----:B------:R-:W-:-:S02]  /*1630*/  SEL R95, R95, 0xfffffff0, !P0 ;  /* 0xfffffff05f5f7807 */ /* 0x000fc40004000000 */
[----:B------:R-:W-:-:S07]  /*1640*/  LOP3.LUT R97, RZ, R0, RZ, 0x33, !PT ;  /* 0x00000000ff617212 */ /* 0x000fce00078e33ff */
.L_x_90:
[----:B------:R-:W1:Y:S01]  /*1650*/  SHFL.IDX PT, R0, R110, RZ, 0x1f ;  /* 0x00001fff6e007589 */ /* 0x000e6200000e0000 */
[----:B------:R-:W2:Y:S01]  /*1660*/  S2UR UR50, SR_CgaCtaId ;  /* 0x00000000003279c3 */ /* 0x000ea20000008800 */
[----:B------:R-:W-:Y:S01]  /*1670*/  UMOV UR51, 0x400 ;  /* 0x0000040000337882 */ /* 0x000fe20000000000 */
[----:B-1----:R-:W-:Y:S01]  /*1680*/  R2UR UR4, R0 ;  /* 0x00000000000472ca */ /* 0x002fe200000e0000 */
[----:B--2---:R-:W-:-:S12]  /*1690*/  ULEA UR51, UR50, UR51, 0x18 ;  /* 0x0000003332337291 */ /* 0x004fd8000f8ec03f */
[----:B------:R-:W-:-:S04]  /*16a0*/  ULEA.HI UR5, UR4, UR4, URZ, 0x1 ;  /* 0x0000000404057291 */ /* 0x000fc8000f8f083f */
[----:B------:R-:W-:-:S04]  /*16b0*/  ULOP3.LUT UR5, UR5, 0x7fffe, URZ, 0xc0, !UPT ;  /* 0x0007fffe05057892 */ /* 0x000fc8000f8ec03f */
[----:B------:R-:W-:-:S03]  /*16c0*/  UIADD3 UR5, UR4, -UR5, URZ ;  /* 0x8000000504057290 */ /* 0x000fc6000fffe03f */
[----:B------:R-:W-:Y:S01]  /*16d0*/  ULDC UR4, c[0x0][0x28c] ;  /* 0x0000a30000047ab9 */ /* 0x000fe20000000800 */
[----:B------:R-:W-:Y:S01]  /*16e0*/  ULEA UR5, UR5, UR51, 0xd ;  /* 0x0000003305057291 */ /* 0x000fe2000f8e683f */
[----:B------:R-:W-:-:S03]  /*16f0*/  ISETP.LT.AND P0, PT, RZ, UR4, PT ;  /* 0x00000004ff007c0c */ /* 0x000fc6000bf01270 */
[----:B------:R-:W-:-:S04]  /*1700*/  UIADD3 UR5, UR5, 0x8400, URZ ;  /* 0x0000840005057890 */ /* 0x000fc8000fffe03f */
[----:B------:R-:W-:-:S04]  /*1710*/  USHF.R.U32.HI UR5, URZ, 0x4, UR5 ;  /* 0x000000043f057899 */ /* 0x000fc80008011605 */
[----:B------:R-:W-:-:S04]  /*1720*/  ULOP3.LUT UR5, UR5, 0x3fff, URZ, 0xc0, !UPT ;  /* 0x00003fff05057892 */ /* 0x000fc8000f8ec03f */
[----:B------:R-:W-:Y:S01]  /*1730*/  ULOP3.LUT UR44, UR5, 0x10000, URZ, 0xfc, !UPT ;  /* 0x00010000052c7892 */ /* 0x000fe2000f8efc3f */
[----:B------:R-:W-:Y:S11]  /*1740*/  @P0 BRA `(.L_x_19) ;  /* 0x0000000000400947 */ /* 0x000ff60003800000 */
[----:B------:R-:W-:Y:S01]  /*1750*/  MOV R0, 0x0 ;  /* 0x0000000000007802 */ /* 0x000fe20000000f00 */
[----:B------:R-:W-:Y:S01]  /*1760*/  ULDC.64 UR4, c[0x4][0x70] ;  /* 0x01001c0000047ab9 */ /* 0x000fe20000000a00 */
[----:B------:R-:W-:Y:S01]  /*1770*/  ULDC.64 UR6, c[0x4][0x8] ;  /* 0x0100020000067ab9 */ /* 0x000fe20000000a00 */
[----:B------:R-:W-:Y:S01]  /*1780*/  MOV R4, UR4 ;  /* 0x0000000400047c02 */ /* 0x000fe20008000f00 */
[----:B------:R1:W2:Y:S01]  /*1790*/  LDC.64 R14, c[0x4][R0] ;  /* 0x01000000000e7b82 */ /* 0x0002a20000000a00 */
[----:B------:R-:W-:Y:S01]  /*17a0*/  IMAD.U32 R5, RZ, RZ, UR5 ;  /* 0x00000005ff057e24 */ /* 0x000fe2000f8e00ff */
[----:B------:R-:W-:Y:S01]  /*17b0*/  ULDC.64 UR4, c[0x4][0x78] ;  /* 0x01001e0000047ab9 */ /* 0x000fe20000000a00 */
[----:B------:R-:W-:Y:S01]  /*17c0*/  IMAD.U32 R10, RZ, RZ, UR6 ;  /* 0x00000006ff0a7e24 */ /* 0x000fe2000f8e00ff */
[----:B------:R-:W-:Y:S01]  /*17d0*/  MOV R7, UR5 ;  /* 0x0000000500077c02 */ /* 0x000fe20008000f00 */
[----:B------:R-:W-:Y:S01]  /*17e0*/  IMAD.U32 R6, RZ, RZ, UR4 ;  /* 0x00000004ff067e24 */ /* 0x000fe2000f8e00ff */
[----:B------:R-:W-:Y:S01]  /*17f0*/  MOV R8, 0x1e1 ;  /* 0x000001e100087802 */ /* 0x000fe20000000f00 */
[----:B------:R-:W-:-:S02]  /*1800*/  IMAD.U32 R11, RZ, RZ, UR7 ;  /* 0x00000007ff0b7e24 */ /* 0x000fc4000f8e00ff */
[----:B------:R-:W-:Y:S02]  /*1810*/  IMAD.MOV.U32 R12, RZ, RZ, 0x1 ;  /* 0x00000001ff0c7424 */ /* 0x000fe400078e00ff */
[----:B-1----:R-:W-:-:S07]  /*1820*/  IMAD.MOV.U32 R13, RZ, RZ, RZ ;  /* 0x000000ffff0d7224 */ /* 0x002fce00078e00ff */
[----:B------:R-:W-:-:S07]  /*1830*/  LEPC R20, `(.L_x_19) ;  /* 0x000000001014794e */ /* 0x000fce0000000000 */
[----:B--2--5:R-:W-:Y:S05]  /*1840*/  CALL.ABS.NOINC R14 ;  /* 0x000000000e007343 */ /* 0x024fea0003c00000 */
.L_x_19:
[----:B------:R-:W-:-:S13]  /*1850*/  ISETP.NE.AND P0, PT, R108, 0x3, PT ;  /* 0x000000036c00780c */ /* 0x000fda0003f05270 */
[----:B------:R-:W-:Y:S05]  /*1860*/  @!P0 BRA `(.L_x_20) ;  /* 0x0000000000048947 */ /* 0x000fea0003800000 */
[----:B------:R-:W-:Y:S01]  /*1870*/  BPT.TRAP 0x1 ;  /* 0x000000040000795c */ /* 0x000fe20000300000 */
.L_x_20:
[----:B------:R-:W-:Y:S01]  /*1880*/  IMAD.U32 R0, RZ, RZ, UR42 ;  /* 0x0000002aff007e24 */ /* 0x000fe2000f8e00ff */
[----:B------:R-:W-:-:S04]  /*1890*/  MOV R3, UR43 ;  /* 0x0000002b00037c02 */ /* 0x000fc80008000f00 */
[----:B------:R-:W-:Y:S02]  /*18a0*/  LEA R3, R3, UR51, 0x3 ;  /* 0x0000003303037c11 */ /* 0x000fe4000f8e18ff */
[----:B------:R-:W-:-:S04]  /*18b0*/  SHF.L.U32 R0, R0, 0x1f, RZ ;  /* 0x0000001f00007819 */ /* 0x000fc800000006ff */
[----:B------:R1:W2:Y:S01]  /*18c0*/  SYNCS.PHASECHK.TRANS64.TRYWAIT P1, [R3+URZ], R0 ;  /* 0x00000000030075a7 */ /* 0x0002a2000802017f */
[----:B------:R-:W-:Y:S05]  /*18d0*/  @!P0 BRA `(.L_x_21) ;  /* 0x0000000000048947 */ /* 0x000fea0003800000 */
[----:B------:R-:W-:Y:S01]  /*18e0*/  BPT.TRAP 0x1 ;  /* 0x000000040000795c */ /* 0x000fe20000300000 */
.L_x_21:
[----:B------:R-:W-:-:S05]  /*18f0*/  IMAD.U32 R4, RZ, RZ, UR49 ;  /* 0x00000031ff047e24 */ /* 0x000fca000f8e00ff */
[----:B------:R-:W-:Y:S01]  /*1900*/  ISETP.GE.AND P2, PT, R4, 0x1, PT ;  /* 0x000000010400780c */ /* 0x000fe20003f46270 */
[----:B--2---:R-:W-:-:S12]  /*1910*/  @P1 BRA `(.L_x_22) ;  /* 0x0000000000081947 */ /* 0x004fd80003800000 */
[----:B------:R-:W2:Y:S02]  /*1920*/  SYNCS.PHASECHK.TRANS64.TRYWAIT P1, [R3+URZ], R0 ;  /* 0x00000000030075a7 */ /* 0x000ea4000802017f */
[----:B--2---:R-:W-:Y:S05]  /*1930*/  @!P1 BRA `(.L_x_23) ;  /* 0x000000c000609947 */ /* 0x004fea0003800000 */
.L_x_22:
[----:B------:R-:W-:Y:S05]  /*1940*/  WARPSYNC.ALL ;  /* 0x0000000000007948 */ /* 0x000fea0003800000 */
[----:B------:R-:W-:Y:S01]  /*1950*/  UIADD3 UR4, UR51, 0x20400, URZ ;  /* 0x0002040033047890 */ /* 0x000fe2000fffe03f */
[----:B------:R-:W-:Y:S01]  /*1960*/  WARPGROUP.ARRIVE ;  /* 0x00000000000079c5 */ /* 0x000fe20000000000 */
[----:B------:R-:W-:Y:S02]  /*1970*/  ULEA UR9, UR43, UR44, 0xa ;  /* 0x0000002c2b097291 */ /* 0x000fe4000f8e503f */
[----:B------:R-:W-:Y:S01]  /*1980*/  USHF.R.U32.HI UR4, URZ, 0x4, UR4 ;  /* 0x000000043f047899 */ /* 0x000fe20008011604 */
[----:B------:R-:W-:Y:S01]  /*1990*/  UMOV UR5, 0x40000040 ;  /* 0x4000004000057882 */ /* 0x000fe20000000000 */
[----:B------:R-:W-:-:S02]  /*19a0*/  UMOV UR7, 0x40000040 ;  /* 0x4000004000077882 */ /* 0x000fc40000000000 */
[----:B------:R-:W-:-:S04]  /*19b0*/  ULOP3.LUT UR4, UR4, 0x3fff, URZ, 0xc0, !UPT ;  /* 0x00003fff04047892 */ /* 0x000fc8000f8ec03f */
[----:B------:R-:W-:-:S03]  /*19c0*/  ULOP3.LUT UR8, UR4, 0x10000, URZ, 0xfc, !UPT ;  /* 0x0001000004087892 */ /* 0x000fc6000f8efc3f */
[----:B------:R-:W-:Y:S01]  /*19d0*/  UMOV UR4, UR9 ;  /* 0x0000000900047c82 */ /* 0x000fe20008000000 */
[----:B------:R-:W-:-:S07]  /*19e0*/  ULEA UR10, UR43, UR8, 0xa ;  /* 0x000000082b0a7291 */ /* 0x000fce000f8e503f */
[----:B------:R-:W-:Y:S02]  /*19f0*/  UMOV UR6, UR10 ;  /* 0x0000000a00067c82 */ /* 0x000fe40008000000 */
[----:B------:R-:W-:Y:S01]  /*1a00*/  HGMMA.64x128x16.F32 R24, gdesc[UR4], RZ, !UPT, gsb0 ;  /* 0x01e00000041879f0 */ /* 0x000fe2000c0008ff */
[----:B------:R-:W-:Y:S02]  /*1a10*/  UIADD3 UR4, UR9, 0x2, URZ ;  /* 0x0000000209047890 */ /* 0x000fe4000fffe03f */
[----:B------:R-:W-:Y:S01]  /*1a20*/  UIADD3 UR6, UR10, 0x2, URZ ;  /* 0x000000020a067890 */ /* 0x000fe2000fffe03f */
[----:B------:R-:W-:Y:S01]  /*1a30*/  UMOV UR5, 0x40000040 ;  /* 0x4000004000057882 */ /* 0x000fe20000000000 */
[----:B------:R-:W-:Y:S01]  /*1a40*/  UMOV UR7, 0x40000040 ;  /* 0x4000004000077882 */ /* 0x000fe20000000000 */
[----:B------:R-:W-:Y:S02]  /*1a50*/  WARPGROUP.DEPBAR.LE gsb0, 0x0 ;  /* 0x00008000000079c5 */ /* 0x000fe40000010000 */
[----:B------:R-:W-:-:S06]  /*1a60*/  WARPGROUP.ARRIVE ;  /* 0x00000000000079c5 */ /* 0x000fcc0000000000 */
[----:B------:R-:W-:Y:S01]  /*1a70*/  HGMMA.64x128x16.F32 R24, gdesc[UR4], R24, gsb0 ;  /* 0x01e00000041879f0 */ /* 0x000fe20008000818 */
        /* <DEDUP_REMOVED lines=13> */
[----:B------:R-:W-:Y:S03]  /*1b50*/  HGMMA.64x128x16.F32 R24, gdesc[UR4], R24, gsb0 ;  /* 0x01e00000041879f0 */ /* 0x000fe60008000818 */
[----:B------:R-:W-:Y:S02]  /*1b60*/  WARPGROUP.DEPBAR.LE gsb0, 0x0 ;  /* 0x00008000000079c5 */ /* 0x000fe40000010000 */
[----:B------:R-:W-:Y:S05]  /*1b70*/  @!P2 BRA `(.L_x_24) ;  /* 0x000000040010a947 */ /* 0x000fea0003800000 */
[----:B------:R-:W-:Y:S01]  /*1b80*/  UIADD3 UR4, UR43, 0x1, URZ ;  /* 0x000000012b047890 */ /* 0x000fe2000fffe03f */
[----:B-12---:R-:W-:Y:S01]  /*1b90*/  MOV R0, UR49 ;  /* 0x0000003100007c02 */ /* 0x006fe20008000f00 */
[----:B------:R-:W-:Y:S02]  /*1ba0*/  UMOV UR10, UR43 ;  /* 0x0000002b000a7c82 */ /* 0x000fe40008000000 */
[----:B------:R-:W-:-:S04]  /*1bb0*/  UISETP.NE.AND UP0, UPT, UR4, 0x6, UPT ;  /* 0x000000060400788c */ /* 0x000fc8000bf05270 */
[----:B------:R-:W-:Y:S02]  /*1bc0*/  USEL UR5, URZ, 0x1, UP0 ;  /* 0x000000013f057887 */ /* 0x000fe40008000000 */
[----:B------:R-:W-:Y:S02]  /*1bd0*/  USEL UR9, UR4, URZ, UP0 ;  /* 0x0000003f04097287 */ /* 0x000fe40008000000 */
[----:B------:R-:W-:-:S06]  /*1be0*/  ULOP3.LUT UR5, UR42, UR5, URZ, 0x3c, !UPT ;  /* 0x000000052a057292 */ /* 0x000fcc000f8e3c3f */
[----:B------:R-:W-:-:S07]  /*1bf0*/  IMAD.U32 R5, RZ, RZ, UR5 ;  /* 0x00000005ff057e24 */ /* 0x000fce000f8e00ff */
.L_x_31:
[----:B-12---:R-:W-:Y:S05]  /*1c00*/  @!P0 BRA `(.L_x_25) ;  /* 0x0000000000048947 */ /* 0x006fea0003800000 */
[----:B------:R-:W-:Y:S01]  /*1c10*/  BPT.TRAP 0x1 ;  /* 0x000000040000795c */ /* 0x000fe20000300000 */
.L_x_25:
[----:B------:R-:W-:Y:S01]  /*1c20*/  ULEA UR4, UR9, UR51, 0x3 ;  /* 0x0000003309047291 */ /* 0x000fe2000f8e183f */
[----:B------:R-:W-:-:S08]  /*1c30*/  SHF.L.U32 R3, R5, 0x1f, RZ ;  /* 0x0000001f05037819 */ /* 0x000fd000000006ff */
[----:B------:R1:W2:Y:S01]  /*1c40*/  SYNCS.PHASECHK.TRANS64.TRYWAIT P1, [UR4], R3 ;  /* 0x00000003ff0075a7 */ /* 0x0002a20008020144 */
[----:B------:R-:W-:Y:S05]  /*1c50*/  @!P0 BRA `(.L_x_26) ;  /* 0x0000000000048947 */ /* 0x000fea0003800000 */
[----:B------:R-:W-:Y:S01]  /*1c60*/  BPT.TRAP 0x1 ;  /* 0x000000040000795c */ /* 0x000fe20000300000 */
.L_x_26:
[----:B--2---:R-:W-:Y:S05]  /*1c70*/  @P1 BRA `(.L_x_27) ;  /* 0x0000000000081947 */ /* 0x004fea0003800000 */
[----:B------:R-:W2:Y:S02]  /*1c80*/  SYNCS.PHASECHK.TRANS64.TRYWAIT P1, [UR4], R3 ;  /* 0x00000003ff0075a7 */ /* 0x000ea40008020144 */
[----:B--2---:R-:W-:Y:S05]  /*1c90*/  @!P1 BRA `(.L_x_28) ;  /* 0x000000bc009c9947 */ /* 0x004fea0003800000 */
.L_x_27:
[----:B------:R-:W-:Y:S01]  /*1ca0*/  ULEA UR11, UR9, UR44, 0xa ;  /* 0x0000002c090b7291 */ /* 0x000fe2000f8e503f */
[----:B------:R-:W-:Y:S01]  /*1cb0*/  WARPGROUP.ARRIVE ;  /* 0x00000000000079c5 */ /* 0x000fe20000000000 */
[----:B------:R-:W-:Y:S01]  /*1cc0*/  ULEA UR12, UR9, UR8, 0xa ;  /* 0x00000008090c7291 */ /* 0x000fe2000f8e503f */
[----:B------:R-:W-:Y:S01]  /*1cd0*/  UMOV UR5, 0x40000040 ;  /* 0x4000004000057882 */ /* 0x000fe20000000000 */
[----:B------:R-:W-:-:S03]  /*1ce0*/  UMOV UR7, 0x40000040 ;  /* 0x4000004000077882 */ /* 0x000fc60000000000 */
[----:B------:R-:W-:Y:S02]  /*1cf0*/  UMOV UR4, UR11 ;  /* 0x0000000b00047c82 */ /* 0x000fe40008000000 */
[----:B------:R-:W-:Y:S02]  /*1d00*/  UMOV UR6, UR12 ;  /* 0x0000000c00067c82 */ /* 0x000fe40008000000 */
[----:B------:R-:W-:Y:S01]  /*1d10*/  HGMMA.64x128x16.F32 R24, gdesc[UR4], R24, gsb0 ;  /* 0x01e00000041879f0 */ /* 0x000fe20008000818 */
[----:B------:R-:W-:Y:S02]  /*1d20*/  UIADD3 UR4, UR11, 0x2, URZ ;  /* 0x000000020b047890 */ /* 0x000fe4000fffe03f */
[----:B------:R-:W-:Y:S01]  /*1d30*/  UIADD3 UR6, UR12, 0x2, URZ ;  /* 0x000000020c067890 */ /* 0x000fe2000fffe03f */
[----:B------:R-:W-:Y:S01]  /*1d40*/  UMOV UR5, 0x40000040 ;  /* 0x4000004000057882 */ /* 0x000fe20000000000 */
[----:B------:R-:W-:Y:S01]  /*1d50*/  UMOV UR7, 0x40000040 ;  /* 0x4000004000077882 */ /* 0x000fe20000000000 */
[----:B------:R-:W-:-:S02]  /*1d60*/  WARPGROUP.DEPBAR.LE gsb0, 0x0 ;  /* 0x00008000000079c5 */ /* 0x000fc40000010000 */
        /* <DEDUP_REMOVED lines=18> */
[----:B------:R-:W-:Y:S01]  /*1e90*/  BPT.TRAP 0x1 ;  /* 0x000000040000795c */ /* 0x000fe20000300000 */
.L_x_29:
[----:B------:R-:W-:Y:S01]  /*1ea0*/  ULEA UR4, UR10, UR51, 0x3 ;  /* 0x000000330a047291 */ /* 0x000fe2000f8e183f */
[----:B------:R-:W-:-:S03]  /*1eb0*/  ISETP.GT.U32.AND P1, PT, R19, 0x1, PT ;  /* 0x000000011300780c */ /* 0x000fc60003f24070 */
[----:B------:R-:W-:-:S04]  /*1ec0*/  UIADD3 UR4, UR4, 0x30, URZ ;  /* 0x0000003004047890 */ /* 0x000fc8000fffe03f */
[----:B------:R-:W-:-:S09]  /*1ed0*/  UPRMT UR4, URZ, 0x654, UR4 ;  /* 0x000006543f047896 */ /* 0x000fd20008000004 */
[----:B------:R-:W-:Y:S01]  /*1ee0*/  SYNCS.ARRIVE.TRANS64.RED.A1T0 RZ, [UR4], RZ ;  /* 0x000000ffffff79a7 */ /* 0x000fe20008100404 */
[----:B------:R-:W-:Y:S05]  /*1ef0*/  @P1 BRA `(.L_x_30) ;  /* 0x0000000000041947 */ /* 0x000fea0003800000 */
[----:B------:R-:W-:Y:S01]  /*1f00*/  BPT.TRAP 0x1 ;  /* 0x000000040000795c */ /* 0x000fe20000300000 */
.L_x_30:
[----:B------:R-:W-:Y:S01]  /*1f10*/  UIADD3 UR9, UR9, 0x1, URZ ;  /* 0x0000000109097890 */ /* 0x000fe2000fffe03f */
[C---:B------:R-:W-:Y:S01]  /*1f20*/  ISETP.GT.AND P1, PT, R0.reuse, 0x1, PT ;  /* 0x000000010000780c */ /* 0x040fe20003f24270 */
[----:B------:R-:W-:Y:S01]  /*1f30*/  UIADD3 UR10, UR10, 0x1, URZ ;  /* 0x000000010a0a7890 */ /* 0x000fe2000fffe03f */
[----:B------:R-:W-:Y:S01]  /*1f40*/  VIADD R0, R0, 0xffffffff ;  /* 0xffffffff00007836 */ /* 0x000fe20000000000 */
[----:B------:R-:W-:Y:S02]  /*1f50*/  UISETP.NE.AND UP0, UPT, UR9, 0x6, UPT ;  /* 0x000000060900788c */ /* 0x000fe4000bf05270 */
[----:B------:R-:W-:Y:S02]  /*1f60*/  UISETP.NE.AND UP1, UPT, UR10, 0x6, UPT ;  /* 0x000000060a00788c */ /* 0x000fe4000bf25270 */
[----:B------:R-:W-:Y:S02]  /*1f70*/  USEL UR4, URZ, 0x1, UP0 ;  /* 0x000000013f047887 */ /* 0x000fe40008000000 */
[----:B------:R-:W-:-:S02]  /*1f80*/  USEL UR9, UR9, URZ, UP0 ;  /* 0x0000003f09097287 */ /* 0x000fc40008000000 */
[----:B------:R-:W-:Y:S02]  /*1f90*/  USEL UR10, UR10, URZ, UP1 ;  /* 0x0000003f0a0a7287 */ /* 0x000fe40008800000 */
[----:B------:R-:W-:Y:S01]  /*1fa0*/  LOP3.LUT R5, R5, UR4, RZ, 0x3c, !PT ;  /* 0x0000000405057c12 */ /* 0x000fe2000f8e3cff */
[----:B------:R-:W-:Y:S09]  /*1fb0*/  @P1 BRA `(.L_x_31) ;  /* 0xfffffffc00101947 */ /* 0x000ff2000383ffff */
.L_x_24:
[----:B-12---:R-:W1:Y:S02]  /*1fc0*/  LDC R0, c[0x0][0x28c] ;  /* 0x0000a300ff007b82 */ /* 0x006e640000000800 */
[----:B-1----:R-:W-:-:S13]  /*1fd0*/  ISETP.GE.AND P1, PT, R0, 0x1, PT ;  /* 0x000000010000780c */ /* 0x002fda0003f26270 */
[----:B------:R-:W-:Y:S05]  /*1fe0*/  @!P1 BRA `(.L_x_32) ;  /* 0x0000000000349947 */ /* 0x000fea0003800000 */
[----:B------:R-:W-:Y:S05]  /*1ff0*/  @!P0 BRA `(.L_x_33) ;  /* 0x0000000000048947 */ /* 0x000fea0003800000 */
[----:B------:R-:W-:Y:S01]  /*2000*/  BPT.TRAP 0x1 ;  /* 0x000000040000795c */ /* 0x000fe20000300000 */
.L_x_33:
[----:B------:R-:W-:Y:S01]  /*2010*/  UIADD3 UR6, UR49, UR43, URZ ;  /* 0x0000002b31067290 */ /* 0x000fe2000fffe03f */
[----:B------:R-:W-:-:S03]  /*2020*/  ISETP.GT.U32.AND P0, PT, R19, 0x1, PT ;  /* 0x000000011300780c */ /* 0x000fc60003f04070 */
[----:B------:R-:W-:-:S04]  /*2030*/  UIMAD.WIDE.U32 UR4, UR6, -0x55555555, URZ ;  /* 0xaaaaaaab060478a5 */ /* 0x000fc8000f8e003f */
[----:B------:R-:W-:-:S04]  /*2040*/  USHF.R.U32.HI UR4, URZ, 0x2, UR5 ;  /* 0x000000023f047899 */ /* 0x000fc80008011605 */
[----:B------:R-:W-:-:S04]  /*2050*/  UIMAD UR6, UR4, -0x6, UR6 ;  /* 0xfffffffa040678a4 */ /* 0x000fc8000f8e0206 */
[----:B------:R-:W-:-:S04]  /*2060*/  ULEA UR6, UR6, UR51, 0x3 ;  /* 0x0000003306067291 */ /* 0x000fc8000f8e183f */
[----:B------:R-:W-:-:S04]  /*2070*/  UIADD3 UR6, UR6, 0x30, URZ ;  /* 0x0000003006067890 */ /* 0x000fc8000fffe03f */
[----:B------:R-:W-:-:S09]  /*2080*/  UPRMT UR6, URZ, 0x654, UR6 ;  /* 0x000006543f067896 */ /* 0x000fd20008000006 */
[----:B------:R-:W-:Y:S01]  /*2090*/  SYNCS.ARRIVE.TRANS64.RED.A1T0 RZ, [UR6], RZ ;  /* 0x000000ffffff79a7 */ /* 0x000fe20008100406 */
[----:B------:R-:W-:Y:S05]  /*20a0*/  @P0 BRA `(.L_x_32) ;  /* 0x0000000000040947 */ /* 0x000fea0003800000 */
[----:B------:R-:W-:Y:S01]  /*20b0*/  BPT.TRAP 0x1 ;  /* 0x000000040000795c */ /* 0x000fe20000300000 */
.L_x_32:
[----:B------:R-:W-:Y:S01]  /*20c0*/  UIADD3 UR6, UR51, 0x200, URZ ;  /* 0x0000020033067890 */ /* 0x000fe2000fffe03f */
[----:B------:R-:W-:Y:S01]  /*20d0*/  R2UR UR46, R22 ;  /* 0x00000000162e72ca */ /* 0x000fe200000e0000 */
[----:B------:R-:W-:Y:S01]  /*20e0*/  UIADD3 UR43, UR48, UR43, URZ ;  /* 0x0000002b302b7290 */ /* 0x000fe2000fffe03f */
[----:B------:R-:W-:Y:S01]  /*20f0*/  R2UR UR45, R23 ;  /* 0x00000000172d72ca */ /* 0x000fe200000e0000 */
[----:B------:R-:W-:Y:S02]  /*2100*/  UISETP.GE.U32.AND UP1, UPT, UR48, 0x6, UPT ;  /* 0x000000063000788c */ /* 0x000fe4000bf26070 */
[----:B------:R-:W-:Y:S02]  /*2110*/  ULOP3.LUT UP2, URZ, UR6, 0x1bf, URZ, 0xc0, !UPT ;  /* 0x000001bf063f7892 */ /* 0x000fe4000f84c03f */
[----:B------:R-:W-:-:S04]  /*2120*/  UISETP.GT.U32.AND UP0, UPT, UR43, 0x5, UPT ;  /* 0x000000052b00788c */ /* 0x000fc8000bf04070 */
[----:B------:R-:W-:Y:S01]  /*2130*/  UISETP.LT.U32.AND UP0, UPT, UR48, 0x6, UP0 ;  /* 0x000000063000788c */ /* 0x000fe20008701070 */
[----:B------:R-:W-:Y:S01]  /*2140*/  PLOP3.LUT P0, PT, PT, PT, UP2, 0x80, 0x0 ;  /* 0x000000000000781c */ /* 0x000fe20003f0f028 */
[----:B------:R-:W-:Y:S02]  /*2150*/  USHF.L.U32 UR46, UR46, 0x7, URZ ;  /* 0x000000072e2e7899 */ /* 0x000fe4000800063f */
[----:B------:R-:W-:Y:S02]  /*2160*/  @UP1 UIMAD.WIDE.U32 UR4, UR43, -0x55555555, URZ ;  /* 0xaaaaaaab2b0418a5 */ /* 0x000fe4000f8e003f */
[----:B------:R-:W-:Y:S02]  /*2170*/  USEL UR6, URZ, 0x1, !UP0 ;  /* 0x000000013f067887 */ /* 0x000fe4000c000000 */
[----:B------:R-:W-:Y:S02]  /*2180*/  @UP1 USHF.R.U32.HI UR4, URZ, 0x2, UR5 ;  /* 0x000000023f041899 */ /* 0x000fe40008011605 */
[----:B------:R-:W-:-:S02]  /*2190*/  ULOP3.LUT UR42, UR42, UR6, URZ, 0x3c, !UPT ;  /* 0x000000062a2a7292 */ /* 0x000fc4000f8e3c3f */
[----:B------:R-:W-:Y:S02]  /*21a0*/  USHF.L.U32 UR45, UR45, 0x7, URZ ;  /* 0x000000072d2d7899 */ /* 0x000fe4000800063f */
[----:B------:R-:W-:Y:S01]  /*21b0*/  @UP1 ULOP3.LUT UR42, UR42, 0x1, UR4, 0x78, !UPT ;  /* 0x000000012a2a1892 */ /* 0x000fe2000f8e7804 */
[----:B------:R-:W-:Y:S11]  /*21c0*/  @!P0 BRA `(.L_x_34) ;  /* 0x00000000007c8947 */ /* 0x000ff60003800000 */
        /* <DEDUP_REMOVED lines=16> */
.L_x_35:
[----:B------:R-:W1:Y:S01]  /*22d0*/  LDC.64 R22, c[0x4][R22] ;  /* 0x0100000016167b82 */ /* 0x000e620000000a00 */
[----:B------:R-:W-:Y:S01]  /*22e0*/  ULDC.64 UR4, c[0x4][0x80] ;  /* 0x0100200000047ab9 */ /* 0x000fe20000000a00 */
[----:B------:R-:W-:Y:S01]  /*22f0*/  ULDC.64 UR6, c[0x4][0x10] ;  /* 0x0100040000067ab9 */ /* 0x000fe20000000a00 */
[----:B------:R-:W-:Y:S01]  /*2300*/  MOV R4, UR4 ;  /* 0x0000000400047c02 */ /* 0x000fe20008000f00 */
        /* <DEDUP_REMOVED lines=8> */
[----:B------:R-:W-:-:S07]  /*2390*/  IMAD.MOV.U32 R13, RZ, RZ, RZ ;  /* 0x000000ffff0d7224 */ /* 0x000fce00078e00ff */
[----:B------:R-:W-:-:S07]  /*23a0*/  LEPC R20, `(.L_x_34) ;  /* 0x000000001014794e */ /* 0x000fce0000000000 */
[----:B-1----:R-:W-:Y:S05]  /*23b0*/  CALL.ABS.NOINC R22 ;  /* 0x0000000016007343 */ /* 0x002fea0003c00000 */
.L_x_34:
[----:B------:R-:W-:Y:S02]  /*23c0*/  ULDC.64 UR4, c[0x0][0x590] ;  /* 0x0001640000047ab9 */ /* 0x000fe40000000a00 */
[----:B------:R-:W-:Y:S01]  /*23d0*/  MOV R111, UR4 ;  /* 0x00000004006f7c02 */ /* 0x000fe20008000f00 */
[----:B------:R-:W-:-:S03]  /*23e0*/  IMAD.U32 R112, RZ, RZ, UR5 ;  /* 0x00000005ff707e24 */ /* 0x000fc6000f8e00ff */
[----:B------:R-:W-:-:S04]  /*23f0*/  ISETP.NE.U32.AND P2, PT, R111, RZ, PT ;  /* 0x000000ff6f00720c */ /* 0x000fc80003f45070 */
[----:B------:R-:W-:-:S13]  /*2400*/  ISETP.NE.AND.EX P2, PT, R112, RZ, PT, P2 ;  /* 0x000000ff7000720c */ /* 0x000fda0003f45320 */
[----:B------:R-:W-:Y:S05]  /*2410*/  @!P2 BRA `(.L_x_36) ;  /* 0x000000000034a947 */ /* 0x000fea0003800000 */
[----:B------:R-:W-:Y:S02]  /*2420*/  ULDC.64 UR4, c[0x0][0x588] ;  /* 0x0001620000047ab9 */ /* 0x000fe40000000a00 */
[----:B------:R-:W-:-:S04]  /*2430*/  ISETP.NE.U32.AND P0, PT, RZ, UR4, PT ;  /* 0x00000004ff007c0c */ /* 0x000fc8000bf05070 */
[----:B------:R-:W-:-:S13]  /*2440*/  ISETP.NE.AND.EX P0, PT, RZ, UR5, PT, P0 ;  /* 0x00000005ff007c0c */ /* 0x000fda000bf05300 */
[----:B------:R-:W-:Y:S05]  /*2450*/  @!P0 BRA `(.L_x_37) ;  /* 0x0000000000188947 */ /* 0x000fea0003800000 */
[----:B------:R-:W1:Y:S01]  /*2460*/  LDC.64 R4, c[0x0][0x588] ;  /* 0x00016200ff047b82 */ /* 0x000e620000000a00 */
[----:B------:R-:W-:-:S04]  /*2470*/  IMAD R3, R111, UR47, RZ ;  /* 0x0000002f6f037c24 */ /* 0x000fc8000f8e02ff */
[----:B-1----:R-:W-:-:S05]  /*2480*/  IMAD.WIDE R4, R3, 0x4, R4 ;  /* 0x0000000403047825 */ /* 0x002fca00078e0204 */
[----:B-----5:R1:W5:Y:S01]  /*2490*/  LDG.E R92, desc[UR52][R4.64] ;  /* 0x00000034045c7981 */ /* 0x020362000c1e1900 */
[----:B------:R-:W-:Y:S01]  /*24a0*/  IMAD.MOV.U32 R88, RZ, RZ, 0x1 ;  /* 0x00000001ff587424 */ /* 0x000fe200078e00ff */
[----:B------:R-:W-:Y:S06]  /*24b0*/  BRA `(.L_x_36) ;  /* 0x00000000000c7947 */ /* 0x000fec0003800000 */
.L_x_37:
[----:B------:R-:W-:Y:S01]  /*24c0*/  ULDC UR4, c[0x0][0x580] ;  /* 0x0001600000047ab9 */ /* 0x000fe20000000800 */
[----:B------:R-:W-:Y:S01]  /*24d0*/  MOV R88, 0x1 ;  /* 0x0000000100587802 */ /* 0x000fe20000000f00 */
[----:B-----5:R-:W-:-:S07]  /*24e0*/  IMAD.U32 R92, RZ, RZ, UR4 ;  /* 0x00000004ff5c7e24 */ /* 0x020fce000f8e00ff */
.L_x_36:
[----:B------:R-:W2:Y:S02]  /*24f0*/  LDC.64 R6, c[0x0][0x5b0] ;  /* 0x00016c00ff067b82 */ /* 0x000ea40000000a00 */
[----:B--2---:R-:W-:-:S04]  /*2500*/  ISETP.NE.U32.AND P0, PT, R6, RZ, PT ;  /* 0x000000ff0600720c */ /* 0x004fc80003f05070 */
[----:B------:R-:W-:-:S13]  /*2510*/  ISETP.NE.AND.EX P0, PT, R7, RZ, PT, P0 ;  /* 0x000000ff0700720c */ /* 0x000fda0003f05300 */
[----:B------:R-:W-:Y:S05]  /*2520*/  @!P0 BRA `(.L_x_38) ;  /* 0x00000000002c8947 */ /* 0x000fea0003800000 */
[----:B------:R-:W-:Y:S02]  /*2530*/  ULDC.64 UR4, c[0x0][0x5a8] ;  /* 0x00016a0000047ab9 */ /* 0x000fe40000000a00 */
[----:B------:R-:W-:-:S04]  /*2540*/  ISETP.NE.U32.AND P0, PT, RZ, UR4, PT ;  /* 0x00000004ff007c0c */ /* 0x000fc8000bf05070 */
[----:B------:R-:W-:-:S13]  /*2550*/  ISETP.NE.AND.EX P0, PT, RZ, UR5, PT, P0 ;  /* 0x00000005ff007c0c */ /* 0x000fda000bf05300 */
[----:B------:R-:W-:Y:S05]  /*2560*/  @!P0 BRA `(.L_x_39) ;  /* 0x0000000000148947 */ /* 0x000fea0003800000 */
[----:B-1----:R-:W1:Y:S01]  /*2570*/  LDC.64 R4, c[0x0][0x5a8] ;  /* 0x00016a00ff047b82 */ /* 0x002e620000000a00 */
[----:B------:R-:W-:-:S04]  /*2580*/  IMAD R3, R6, UR47, RZ ;  /* 0x0000002f06037c24 */ /* 0x000fc8000f8e02ff */
[----:B-1----:R-:W-:-:S05]  /*2590*/  IMAD.WIDE R4, R3, 0x4, R4 ;  /* 0x0000000403047825 */ /* 0x002fca00078e0204 */
[----:B-----5:R2:W5:Y:S01]  /*25a0*/  LDG.E R91, desc[UR52][R4.64] ;  /* 0x00000034045b7981 */ /* 0x020562000c1e1900 */
[----:B------:R-:W-:Y:S05]  /*25b0*/  BRA `(.L_x_38) ;  /* 0x0000000000087947 */ /* 0x000fea0003800000 */
.L_x_39:
[----:B------:R-:W-:Y:S02]  /*25c0*/  ULDC UR4, c[0x0][0x5a0] ;  /* 0x0001680000047ab9 */ /* 0x000fe40000000800 */
[----:B-----5:R-:W-:-:S07]  /*25d0*/  IMAD.U32 R91, RZ, RZ, UR4 ;  /* 0x00000004ff5b7e24 */ /* 0x020fce000f8e00ff */
.L_x_38:
[----:B------:R-:W-:Y:S01]  /*25e0*/  ULDC.64 UR4, c[0x0][0x588] ;  /* 0x0001620000047ab9 */ /* 0x000fe20000000a00 */
[----:B------:R-:W-:Y:S01]  /*25f0*/  ISETP.NE.U32.AND P1, PT, R111, RZ, PT ;  /* 0x000000ff6f00720c */ /* 0x000fe20003f25070 */
[----:B------:R-:W-:Y:S02]  /*2600*/  UISETP.NE.U32.AND UP0, UPT, UR4, URZ, UPT ;  /* 0x0000003f0400728c */ /* 0x000fe4000bf05070 */
[----:B------:R-:W-:Y:S02]  /*2610*/  ISETP.NE.U32.AND P3, PT, RZ, UR4, PT ;  /* 0x00000004ff007c0c */ /* 0x000fe4000bf65070 */
[----:B------:R-:W-:Y:S01]  /*2620*/  ISETP.NE.AND.EX P5, PT, R112, RZ, PT, P1 ;  /* 0x000000ff7000720c */ /* 0x000fe20003fa5310 */
[----:B------:R-:W-:Y:S02]  /*2630*/  UISETP.NE.AND.EX UP0, UPT, UR5, URZ, UPT, UP0 ;  /* 0x0000003f0500728c */ /* 0x000fe4000bf05300 */
[----:B------:R-:W-:Y:S02]  /*2640*/  ISETP.NE.AND.EX P3, PT, RZ, UR5, PT, P3 ;  /* 0x00000005ff007c0c */ /* 0x000fe4000bf65330 */
[----:B------:R-:W-:-:S02]  /*2650*/  PLOP3.LUT P0, PT, PT, PT, PT, 0x8, 0x0 ;  /* 0x000000000000781c */ /* 0x000fc40003f0e170 */
[----:B------:R-:W-:-:S04]  /*2660*/  PLOP3.LUT P4, PT, PT, PT, UP0, 0x80, 0x0 ;  /* 0x000000000000781c */ /* 0x000fc80003f8f008 */
[----:B------:R-:W-:-:S05]  /*2670*/  PLOP3.LUT P4, PT, P4, PT, PT, 0x8, 0x0 ;  /* 0x000000000000781c */ /* 0x000fca000278e170 */
[----:B------:R-:W-:Y:S08]  /*2680*/  @P3 BRA P5, `(.L_x_40) ;  /* 0x0000000000243947 */ /* 0x000ff00002800000 */
[----:B------:R-:W-:Y:S04]  /*2690*/  BSSY B0, `(.L_x_40) ;  /* 0x0000008000007945 */ /* 0x000fe80003800000 */
[----:B------:R-:W-:Y:S05]  /*26a0*/  @!P2 BRA `(.L_x_41) ;  /* 0x000000000014a947 */ /* 0x000fea0003800000 */
[----:B------:R-:W-:Y:S02]  /*26b0*/  LOP3.LUT P3, RZ, R88, 0xff, RZ, 0xc0, !PT ;  /* 0x000000ff58ff7812 */ /* 0x000fe4000786c0ff */
[----:B------:R-:W-:-:S11]  /*26c0*/  PLOP3.LUT P0, PT, P4, PT, PT, 0x80, 0x0 ;  /* 0x000000000000781c */ /* 0x000fd6000270f070 */
[----:B------:R-:W-:Y:S05]  /*26d0*/  @!P3 BRA `(.L_x_42) ;  /* 0x00000000000cb947 */ /* 0x000fea0003800000 */
[----:B-----5:R-:W-:Y:S01]  /*26e0*/  FSETP.EQ.AND P0, PT, R92, RZ, PT ;  /* 0x000000ff5c00720b */ /* 0x020fe20003f02000 */
[----:B------:R-:W-:-:S12]  /*26f0*/  BRA `(.L_x_42) ;  /* 0x0000000000047947 */ /* 0x000fd80003800000 */
.L_x_41:
[----:B-----5:R-:W-:-:S13]  /*2700*/  FSETP.EQ.AND P0, PT, R92, RZ, PT ;  /* 0x000000ff5c00720b */ /* 0x020fda0003f02000 */
.L_x_42:
[----:B------:R-:W-:Y:S05]  /*2710*/  BSYNC B0 ;  /* 0x0000000000007941 */ /* 0x000fea0003800000 */
.L_x_40:
[----:B------:R-:W-:Y:S04]  /*2720*/  BSSY B0, `(.L_x_43) ;  /* 0x0000007000007945 */ /* 0x000fe80003800000 */
[----:B------:R-:W-:Y:S05]  /*2730*/  @!P2 BRA `(.L_x_44) ;  /* 0x000000000010a947 */ /* 0x000fea0003800000 */
[----:B------:R-:W-:-:S13]  /*2740*/  LOP3.LUT P2, RZ, R88, 0xff, RZ, 0xc0, !PT ;  /* 0x000000ff58ff7812 */ /* 0x000fda000784c0ff */
[----:B------:R-:W-:Y:S05]  /*2750*/  @!P2 BRA `(.L_x_45) ;  /* 0x00000000000ca947 */ /* 0x000fea0003800000 */
[----:B-----5:R-:W-:Y:S01]  /*2760*/  FSETP.EQ.AND P4, PT, R92, RZ, PT ;  /* 0x000000ff5c00720b */ /* 0x020fe20003f82000 */
[----:B------:R-:W-:-:S12]  /*2770*/  BRA `(.L_x_45) ;  /* 0x0000000000047947 */ /* 0x000fd80003800000 */
.L_x_44:
[----:B-----5:R-:W-:-:S13]  /*2780*/  FSETP.EQ.AND P4, PT, R92, RZ, PT ;  /* 0x000000ff5c00720b */ /* 0x020fda0003f82000 */
.L_x_45:
[----:B------:R-:W-:Y:S05]  /*2790*/  BSYNC B0 ;  /* 0x0000000000007941 */ /* 0x000fea0003800000 */
.L_x_43:
[----:B------:R-:W-:Y:S01]  /*27a0*/  BSSY B0, `(.L_x_46) ;  /* 0x000001b000007945 */ /* 0x000fe20003800000 */
[----:B------:R-:W-:Y:S02]  /*27b0*/  LOP3.LUT R93, R93, 0x1, RZ, 0x3c, !PT ;  /* 0x000000015d5d7812 */ /* 0x000fe400078e3cff */
[----:B------:R-:W-:Y:S02]  /*27c0*/  CS2R R6, SRZ ;  /* 0x0000000000067805 */ /* 0x000fe4000001ff00 */
[----:B------:R-:W-:Y:S02]  /*27d0*/  MOV R21, RZ ;  /* 0x000000ff00157202 */ /* 0x000fe40000000f00 */
[----:B-12---:R-:W-:Y:S02]  /*27e0*/  CS2R R4, SRZ ;  /* 0x0000000000047805 */ /* 0x006fe4000001ff00 */
[----:B------:R-:W-:Y:S02]  /*27f0*/  CS2R R10, SRZ ;  /* 0x00000000000a7805 */ /* 0x000fe4000001ff00 */
[----:B------:R-:W-:Y:S01]  /*2800*/  CS2R R8, SRZ ;  /* 0x0000000000087805 */ /* 0x000fe2000001ff00 */
[----:B------:R-:W-:Y:S06]  /*2810*/  @P0 BRA `(.L_x_47) ;  /* 0x00000000004c0947 */ /* 0x000fec0003800000 */
[----:B------:R-:W-:-:S13]  /*2820*/  ISETP.NE.AND P2, PT, R109, 0x3, PT ;  /* 0x000000036d00780c */ /* 0x000fda0003f45270 */
[----:B------:R-:W-:Y:S05]  /*2830*/  @!P2 BRA `(.L_x_48) ;  /* 0x000000000004a947 */ /* 0x000fea0003800000 */
[----:B------:R-:W-:Y:S01]  /*2840*/  BPT.TRAP 0x1 ;  /* 0x000000040000795c */ /* 0x000fe20000300000 */
.L_x_48:
[----:B------:R-:W-:Y:S01]  /*2850*/  SHF.L.U32 R3, R93, 0x1f, RZ ;  /* 0x0000001f5d037819 */ /* 0x000fe200000006ff */
[----:B------:R-:W-:Y:S01]  /*2860*/  BSSY B1, `(.L_x_49) ;  /* 0x0000005000017945 */ /* 0x000fe20003800000 */
[----:B------:R-:W-:Y:S01]  /*2870*/  @!P4 LEA R0, R90, UR51, 0x1 ;  /* 0x000000335a00cc11 */ /* 0x000fe2000f8e08ff */
[----:B------:R-:W-:Y:S01]  /*2880*/  IMAD.MOV.U32 R11, RZ, RZ, RZ ;  /* 0x000000ffff0b7224 */ /* 0x000fe200078e00ff */
[----:B------:R-:W1:Y:S02]  /*2890*/  SYNCS.PHASECHK.TRANS64.TRYWAIT P2, [UR51+0x60], R3 ;  /* 0x00006003ff0075a7 */ /* 0x000e640008040173 */
[----:B-1----:R-:W-:Y:S05]  /*28a0*/  @!P2 BRA `(.L_x_50) ;  /* 0x000000b000b0a947 */ /* 0x002fea0003800000 */
.L_x_166:
[----:B------:R-:W-:Y:S05]  /*28b0*/  BSYNC B1 ;  /* 0x0000000000017941 */ /* 0x000fea0003800000 */
.L_x_49:
[----:B------:R-:W-:Y:S01]  /*28c0*/  IMAD.MOV.U32 R10, RZ, RZ, RZ ;  /* 0x000000ffff0a7224 */ /* 0x000fe200078e00ff */
[----:B------:R-:W-:Y:S02]  /*28d0*/  CS2R R8, SRZ ;  /* 0x0000000000087805 */ /* 0x000fe4000001ff00 */
[----:B------:R-:W-:Y:S02]  /*28e0*/  MOV R6, RZ ;  /* 0x000000ff00067202 */ /* 0x000fe40000000f00 */
[----:B-1----:R-:W-:Y:S01]  /*28f0*/  CS2R R4, SRZ ;  /* 0x0000000000047805 */ /* 0x002fe2000001ff00 */
[----:B------:R-:W-:Y:S01]  /*2900*/  @!P4 IMAD R3, R95, 0x2, R0 ;  /* 0x000000025f03c824 */ /* 0x000fe200078e0200 */
[----:B------:R-:W-:Y:S05]  /*2910*/  @!P4 WARPSYNC.ALL ;  /* 0x000000000000c948 */ /* 0x000fea0003800000 */
[----:B------:R1:W2:Y:S01]  /*2920*/  @!P4 LDSM.16.M88.4 R8, [R0+0x200] ;  /* 0x000200000008c83b */ /* 0x0002a20000000200 */
[----:B------:R-:W-:-:S03]  /*2930*/  IMAD.MOV.U32 R21, RZ, RZ, 0x1 ;  /* 0x00000001ff157424 */ /* 0x000fc600078e00ff */
[----:B------:R1:W3:Y:S04]  /*2940*/  @!P4 LDSM.16.M88.4 R4, [R3+0x200] ;  /* 0x000200000304c83b */ /* 0x0002e80000000200 */
.L_x_47:
[----:B------:R-:W-:Y:S05]  /*2950*/  BSYNC B0 ;  /* 0x0000000000007941 */ /* 0x000fea0003800000 */
.L_x_46:
[--C-:B-12---:R-:W-:Y:S02]  /*2960*/  HADD2.F32 R3, -RZ, R9.reuse.H0_H0 ;  /* 0x20000009ff037230 */ /* 0x106fe40000004100 */
[C---:B-----5:R-:W-:Y:S01]  /*2970*/  FMUL R13, R91.reuse, R26 ;  /* 0x0000001a5b0d7220 */ /* 0x060fe20000400000 */
[----:B------:R-:W-:Y:S01]  /*2980*/  MOV R0, 0x38eb4c3a ;  /* 0x38eb4c3a00007802 */ /* 0x000fe20000000f00 */
[----:B------:R-:W-:Y:S02]  /*2990*/  IMAD.MOV.U32 R12, RZ, RZ, 0x3c09919f ;  /* 0x3c09919fff0c7424 */ /* 0x000fe400078e00ff */
[C---:B------:R-:W-:Y:S01]  /*29a0*/  FMUL R103, R91.reuse, R27 ;  /* 0x0000001b5b677220 */ /* 0x040fe20000400000 */
[----:B------:R-:W-:Y:S01]  /*29b0*/  FFMA R22, R92, R3, R13 ;  /* 0x000000035c167223 */ /* 0x000fe2000000000d */
[----:B------:R-:W-:Y:S02]  /*29c0*/  IMAD.MOV.U32 R3, RZ, RZ, 0x3aae005b ;  /* 0x3aae005bff037424 */ /* 0x000fe400078e00ff */
[----:B------:R-:W-:Y:S01]  /*29d0*/  FMUL R28, R91, R28 ;  /* 0x0000001c5b1c7220 */ /* 0x000fe20000400000 */
[----:B------:R-:W-:-:S02]  /*29e0*/  HADD2.F32 R27, -RZ, R9.H1_H1 ;  /* 0x30000009ff1b7230 */ /* 0x000fc40000004100 */
[----:B------:R-:W-:Y:S01]  /*29f0*/  FMUL R102, R22, 0.70710676908493041992 ;  /* 0x3f3504f316667820 */ /* 0x000fe20000400000 */
[C---:B------:R-:W-:Y:S01]  /*2a00*/  FMUL R105, R91.reuse, R30 ;  /* 0x0000001e5b697220 */ /* 0x040fe20000400000 */
[C---:B------:R-:W-:Y:S01]  /*2a10*/  FMUL R32, R91.reuse, R32 ;  /* 0x000000205b207220 */ /* 0x040fe20000400000 */
[C---:B------:R-:W-:Y:S01]  /*2a20*/  FMUL R34, R91.reuse, R34 ;  /* 0x000000225b227220 */ /* 0x040fe20000400000 */
[C---:B------:R-:W-:Y:S01]  /*2a30*/  FMUL R13, R102.reuse, R102 ;  /* 0x00000066660d7220 */ /* 0x040fe20000400000 */
[----:B------:R-:W-:Y:S01]  /*2a40*/  FSETP.GE.AND P2, PT, |R102|, 1.0029599666595458984, PT ;  /* 0x3f8060fe6600780b */ /* 0x000fe20003f46200 */
[----:B------:R-:W-:Y:S01]  /*2a50*/  FMUL R24, R91, R24 ;  /* 0x000000185b187220 */ /* 0x000fe20000400000 */
[----:B------:R-:W-:Y:S01]  /*2a60*/  FMUL R22, R22, 0.5 ;  /* 0x3f00000016167820 */ /* 0x000fe20000400000 */
[----:B------:R-:W-:Y:S05]  /*2a70*/  WARPSYNC.ALL ;  /* 0x0000000000007948 */ /* 0x000fea0003800000 */
[----:B------:R-:W-:Y:S01]  /*2a80*/  FSEL R23, |R102|, R13, P2 ;  /* 0x0000000d66177208 */ /* 0x000fe20001000200 */
[----:B------:R-:W-:Y:S01]  /*2a90*/  BSSY B0, `(.L_x_51) ;  /* 0x00001d1000007945 */ /* 0x000fe20003800000 */
[----:B------:R-:W-:-:S02]  /*2aa0*/  FSEL R14, R0, 8.4834944573231041431e-05, P2 ;  /* 0x38b1e96a000e7808 */ /* 0x000fc40001000000 */
[----:B------:R-:W-:Y:S02]  /*2ab0*/  FSEL R20, -R3, -0.00082130916416645050049, P2 ;  /* 0xba574d2003147808 */ /* 0x000fe40001000100 */
[----:B------:R-:W-:Y:S02]  /*2ac0*/  MOV R13, 0x3d24d99a ;  /* 0x3d24d99a000d7802 */ /* 0x000fe40000000f00 */
[----:B------:R-:W-:Y:S01]  /*2ad0*/  FSEL R15, R12, 0.0052134888246655464172, P2 ;  /* 0x3baad5ea0c0f7808 */ /* 0x000fe20001000000 */
[----:B------:R-:W-:Y:S01]  /*2ae0*/  FFMA R20, R23, R14, R20 ;  /* 0x0000000e17147223 */ /* 0x000fe20000000014 */
[----:B------:R-:W-:Y:S01]  /*2af0*/  IMAD.MOV.U32 R14, RZ, RZ, 0x3e235519 ;  /* 0x3e235519ff0e7424 */ /* 0x000fe200078e00ff */
[----:B------:R-:W-:Y:S02]  /*2b00*/  FSEL R99, -R13, -0.026868773624300956726, P2 ;  /* 0xbcdc1be70d637808 */ /* 0x000fe40001000100 */
[----:B------:R-:W-:Y:S01]  /*2b10*/  FFMA R20, R23, R20, R15 ;  /* 0x0000001417147223 */ /* 0x000fe2000000000f */
[----:B------:R-:W-:-:S02]  /*2b20*/  MOV R15, 0x3f69b4f9 ;  /* 0x3f69b4f9000f7802 */ /* 0x000fc40000000f00 */
[----:B------:R-:W-:Y:S01]  /*2b30*/  FSEL R101, R14, 0.11284004896879196167, P2 ;  /* 0x3de718af0e657808 */ /* 0x000fe20001000000 */
[----:B------:R-:W-:Y:S01]  /*2b40*/  FFMA R26, R23, R20, R99 ;  /* 0x00000014171a7223 */ /* 0x000fe20000000063 */
[----:B------:R-:W-:Y:S01]  /*2b50*/  IMAD.MOV.U32 R20, RZ, RZ, 0x3f210a14 ;  /* 0x3f210a14ff147424 */ /* 0x000fe200078e00ff */
[----:B------:R-:W-:Y:S02]  /*2b60*/  FSEL R99, R15, -0.37612664699554443359, P2 ;  /* 0xbec093ac0f637808 */ /* 0x000fe40001000000 */
[C---:B------:R-:W-:Y:S01]  /*2b70*/  FFMA R26, R23.reuse, R26, R101 ;  /* 0x0000001a171a7223 */ /* 0x040fe20000000065 */
[----:B------:R-:W-:Y:S02]  /*2b80*/  FSEL R98, -|R102|, R102, P2 ;  /* 0x0000006666627208 */ /* 0x000fe40001000300 */
[----:B------:R-:W-:Y:S01]  /*2b90*/  FSEL R101, R20, 0.12837915122509002686, P2 ;  /* 0x3e0375d314657808 */ /* 0x000fe20001000000 */
[----:B------:R-:W-:Y:S01]  /*2ba0*/  FFMA R26, R23, R26, R99 ;  /* 0x0000001a171a7223 */ /* 0x000fe20000000063 */
[----:B------:R-:W-:-:S03]  /*2bb0*/  HADD2.F32 R99, -RZ, R10.H0_H0 ;  /* 0x2000000aff637230 */ /* 0x000fc60000004100 */
[----:B------:R-:W-:Y:S01]  /*2bc0*/  FFMA R23, R23, R26, R101 ;  /* 0x0000001a17177223 */ /* 0x000fe20000000065 */
[C---:B------:R-:W-:Y:S01]  /*2bd0*/  FFMA R26, R92.reuse, R27, R103 ;  /* 0x0000001b5c1a7223 */ /* 0x040fe20000000067 */
[----:B------:R-:W-:Y:S01]  /*2be0*/  FFMA R27, R92, R99, R28 ;  /* 0x000000635c1b7223 */ /* 0x000fe2000000001c */
[----:B------:R-:W-:Y:S02]  /*2bf0*/  HADD2.F32 R101, -RZ, R10.H1_H1 ;  /* 0x3000000aff657230 */ /* 0x000fe40000004100 */
[----:B------:R-:W-:Y:S01]  /*2c00*/  FFMA R23, R23, R98, R98 ;  /* 0x0000006217177223 */ /* 0x000fe20000000062 */
[----:B------:R-:W-:Y:S01]  /*2c10*/  FMUL R107, R26, 0.70710676908493041992 ;  /* 0x3f3504f31a6b7820 */ /* 0x000fe20000400000 */
[----:B------:R-:W-:Y:S01]  /*2c20*/  FMUL R98, R91, R29 ;  /* 0x0000001d5b627220 */ /* 0x000fe20000400000 */
[----:B------:R-:W-:Y:S01]  /*2c30*/  FMUL R113, R27, 0.70710676908493041992 ;  /* 0x3f3504f31b717820 */ /* 0x000fe20000400000 */
[----:B------:R-:W1:Y:S01]  /*2c40*/  @P2 MUFU.EX2 R100, R23 ;  /* 0x0000001700642308 */ /* 0x000e620000000800 */
[----:B------:R-:W-:Y:S01]  /*2c50*/  FMUL R29, R107, R107 ;  /* 0x0000006b6b1d7220 */ /* 0x000fe20000400000 */
[----:B------:R-:W-:Y:S01]  /*2c60*/  FFMA R28, R92, R101, R98 ;  /* 0x000000655c1c7223 */ /* 0x000fe20000000062 */
[C---:B------:R-:W-:Y:S01]  /*2c70*/  FMUL R99, R113.reuse, R113 ;  /* 0x0000007171637220 */ /* 0x040fe20000400000 */
[----:B------:R-:W-:Y:S01]  /*2c80*/  FSETP.GE.AND P3, PT, |R113|, 1.0029599666595458984, PT ;  /* 0x3f8060fe7100780b */ /* 0x000fe20003f66200 */
[----:B------:R-:W-:Y:S01]  /*2c90*/  FMUL R26, R26, 0.5 ;  /* 0x3f0000001a1a7820 */ /* 0x000fe20000400000 */
[C---:B------:R-:W-:Y:S01]  /*2ca0*/  FMUL R115, R28.reuse, 0.70710676908493041992 ;  /* 0x3f3504f31c737820 */ /* 0x040fe20000400000 */
[----:B------:R-:W-:Y:S01]  /*2cb0*/  FMUL R27, R27, 0.5 ;  /* 0x3f0000001b1b7820 */ /* 0x000fe20000400000 */
[----:B------:R-:W-:Y:S01]  /*2cc0*/  FSEL R99, |R113|, R99, P3 ;  /* 0x0000006371637208 */ /* 0x000fe20001800200 */
[----:B------:R-:W-:Y:S01]  /*2cd0*/  FMUL R28, R28, 0.5 ;  /* 0x3f0000001c1c7820 */ /* 0x000fe20000400000 */
[----:B------:R-:W-:Y:S01]  /*2ce0*/  FSEL R104, -R3, -0.00082130916416645050049, P3 ;  /* 0xba574d2003687808 */ /* 0x000fe20001800100 */
[C---:B------:R-:W-:Y:S01]  /*2cf0*/  FMUL R101, R115.reuse, R115 ;  /* 0x0000007373657220 */ /* 0x040fe20000400000 */
[----:B------:R-:W-:-:S02]  /*2d00*/  FSETP.GE.AND P5, PT, |R115|, 1.0029599666595458984, PT ;  /* 0x3f8060fe7300780b */ /* 0x000fc40003fa6200 */
[----:B------:R-:W-:Y:S02]  /*2d10*/  FSEL R106, R12, 0.0052134888246655464172, P3 ;  /* 0x3baad5ea0c6a7808 */ /* 0x000fe40001800000 */
[----:B------:R-:W-:Y:S01]  /*2d20*/  FSEL R101, |R115|, R101, P5 ;  /* 0x0000006573657208 */ /* 0x000fe20002800200 */
[----:B-1----:R-:W-:Y:S01]  /*2d30*/  @P2 FADD R100, -R100, 1 ;  /* 0x3f80000064642421 */ /* 0x002fe20000000100 */
[----:B------:R-:W-:Y:S02]  /*2d40*/  FSEL R114, R0, 8.4834944573231041431e-05, P5 ;  /* 0x38b1e96a00727808 */ /* 0x000fe40002800000 */
[----:B------:R-:W-:Y:S02]  /*2d50*/  FSEL R116, -R3, -0.00082130916416645050049, P5 ;  /* 0xba574d2003747808 */ /* 0x000fe40002800100 */
[----:B------:R-:W-:Y:S02]  /*2d60*/  @P2 LOP3.LUT R23, R100, 0x80000000, R102, 0xb8, !PT ;  /* 0x8000000064172812 */ /* 0x000fe400078eb866 */
[----:B------:R-:W-:Y:S01]  /*2d70*/  FSETP.GE.AND P2, PT, |R107|, 1.0029599666595458984, PT ;  /* 0x3f8060fe6b00780b */ /* 0x000fe20003f46200 */
[----:B------:R-:W-:Y:S01]  /*2d80*/  FFMA R114, R101, R114, R116 ;  /* 0x0000007265727223 */ /* 0x000fe20000000074 */
[----:B------:R-:W-:Y:S01]  /*2d90*/  FSEL R102, R0, 8.4834944573231041431e-05, P3 ;  /* 0x38b1e96a00667808 */ /* 0x000fe20001800000 */
[----:B------:R-:W-:Y:S01]  /*2da0*/  FADD R23, R23, 1 ;  /* 0x3f80000017177421 */ /* 0x000fe20000000000 */
[----:B------:R-:W-:-:S02]  /*2db0*/  FSEL R29, |R107|, R29, P2 ;  /* 0x0000001d6b1d7208 */ /* 0x000fc40001000200 */
[----:B------:R-:W-:Y:S01]  /*2dc0*/  FSEL R98, R0, 8.4834944573231041431e-05, P2 ;  /* 0x38b1e96a00627808 */ /* 0x000fe20001000000 */
[----:B------:R-:W-:Y:S01]  /*2dd0*/  FFMA R104, R99, R102, R104 ;  /* 0x0000006663687223 */ /* 0x000fe20000000068 */
[----:B------:R-:W-:Y:S02]  /*2de0*/  FSEL R100, -R3, -0.00082130916416645050049, P2 ;  /* 0xba574d2003647808 */ /* 0x000fe40001000100 */
[----:B------:R-:W-:Y:S01]  /*2df0*/  FSEL R102, -R13, -0.026868773624300956726, P2 ;  /* 0xbcdc1be70d667808 */ /* 0x000fe20001000100 */
[----:B------:R-:W-:Y:S01]  /*2e00*/  FFMA R104, R99, R104, R106 ;  /* 0x0000006863687223 */ /* 0x000fe2000000006a */
[C---:B------:R-:W-:Y:S01]  /*2e10*/  FSEL R118, R12.reuse, 0.0052134888246655464172, P5 ;  /* 0x3baad5ea0c767808 */ /* 0x040fe20002800000 */
[----:B------:R-:W-:Y:S01]  /*2e20*/  FFMA R98, R29, R98, R100 ;  /* 0x000000621d627223 */ /* 0x000fe20000000064 */
[----:B------:R-:W-:Y:S02]  /*2e30*/  FSEL R100, R12, 0.0052134888246655464172, P2 ;  /* 0x3baad5ea0c647808 */ /* 0x000fe40001000000 */
[----:B------:R-:W-:Y:S01]  /*2e40*/  FSEL R106, -R13, -0.026868773624300956726, P3 ;  /* 0xbcdc1be70d6a7808 */ /* 0x000fe20001800100 */
[----:B------:R-:W-:Y:S01]  /*2e50*/  FFMA R118, R101, R114, R118 ;  /* 0x0000007265767223 */ /* 0x000fe20000000076 */
[C---:B------:R-:W-:Y:S01]  /*2e60*/  FSEL R114, R14.reuse, 0.11284004896879196167, P3 ;  /* 0x3de718af0e727808 */ /* 0x040fe20001800000 */
[----:B------:R-:W-:Y:S01]  /*2e70*/  FFMA R98, R29, R98, R100 ;  /* 0x000000621d627223 */ /* 0x000fe20000000064 */
[----:B------:R-:W-:Y:S01]  /*2e80*/  FSEL R100, R14, 0.11284004896879196167, P2 ;  /* 0x3de718af0e647808 */ /* 0x000fe20001000000 */
[----:B------:R-:W-:Y:S01]  /*2e90*/  FFMA R104, R99, R104, R106 ;  /* 0x0000006863687223 */ /* 0x000fe2000000006a */
[----:B------:R-:W-:Y:S01]  /*2ea0*/  FSEL R116, -R13, -0.026868773624300956726, P5 ;  /* 0xbcdc1be70d747808 */ /* 0x000fe20002800100 */
[----:B------:R-:W-:Y:S01]  /*2eb0*/  FFMA R98, R29, R98, R102 ;  /* 0x000000621d627223 */ /* 0x000fe20000000066 */
[----:B------:R-:W-:Y:S01]  /*2ec0*/  FSEL R102, R15, -0.37612664699554443359, P2 ;  /* 0xbec093ac0f667808 */ /* 0x000fe20001000000 */
[----:B------:R-:W-:Y:S01]  /*2ed0*/  FFMA R104, R99, R104, R114 ;  /* 0x0000006863687223 */ /* 0x000fe20000000072 */
[----:B------:R-:W-:Y:S01]  /*2ee0*/  FSEL R106, R15, -0.37612664699554443359, P3 ;  /* 0xbec093ac0f6a7808 */ /* 0x000fe20001800000 */
[----:B------:R-:W-:Y:S01]  /*2ef0*/  FFMA R98, R29, R98, R100 ;  /* 0x000000621d627223 */ /* 0x000fe20000000064 */
[----:B------:R-:W-:Y:S01]  /*2f00*/  FSEL R100, R20, 0.12837915122509002686, P2 ;  /* 0x3e0375d314647808 */ /* 0x000fe20001000000 */
[----:B------:R-:W-:Y:S01]  /*2f10*/  FFMA R116, R101, R118, R116 ;  /* 0x0000007665747223 */ /* 0x000fe20000000074 */
[----:B------:R-:W-:Y:S01]  /*2f20*/  FSEL R114, R14, 0.11284004896879196167, P5 ;  /* 0x3de718af0e727808 */ /* 0x000fe20002800000 */
[----:B------:R-:W-:Y:S01]  /*2f30*/  FFMA R98, R29, R98, R102 ;  /* 0x000000621d627223 */ /* 0x000fe20000000066 */
[----:B------:R-:W-:Y:S01]  /*2f40*/  FFMA R104, R99, R104, R106 ;  /* 0x0000006863687223 */ /* 0x000fe2000000006a */
[----:B------:R-:W-:-:S02]  /*2f50*/  FSEL R102, -|R107|, R107, P2 ;  /* 0x0000006b6b667208 */ /* 0x000fc40001000300 */
[----:B------:R-:W-:Y:S01]  /*2f60*/  FFMA R29, R29, R98, R100 ;  /* 0x000000621d1d7223 */ /* 0x000fe20000000064 */
[C---:B------:R-:W-:Y:S01]  /*2f70*/  FSEL R98, R20.reuse, 0.12837915122509002686, P3 ;  /* 0x3e0375d314627808 */ /* 0x040fe20001800000 */
[----:B------:R-:W-:Y:S01]  /*2f80*/  FFMA R114, R101, R116, R114 ;  /* 0x0000007465727223 */ /* 0x000fe20000000072 */
[----:B------:R-:W-:Y:S01]  /*2f90*/  FSEL R100, R15, -0.37612664699554443359, P5 ;  /* 0xbec093ac0f647808 */ /* 0x000fe20002800000 */
[----:B------:R-:W-:Y:S01]  /*2fa0*/  FFMA R29, R29, R102, R102 ;  /* 0x000000661d1d7223 */ /* 0x000fe20000000066 */
[----:B------:R-:W-:Y:S01]  /*2fb0*/  FSEL R103, R20, 0.12837915122509002686, P5 ;  /* 0x3e0375d314677808 */ /* 0x000fe20002800000 */
[----:B------:R-:W-:Y:S01]  /*2fc0*/  FFMA R98, R99, R104, R98 ;  /* 0x0000006863627223 */ /* 0x000fe20000000062 */
[----:B------:R-:W-:Y:S01]  /*2fd0*/  FSEL R99, -|R113|, R113, P3 ;  /* 0x0000007171637208 */ /* 0x000fe20001800300 */
[----:B------:R-:W-:Y:S01]  /*2fe0*/  FFMA R100, R101, R114, R100 ;  /* 0x0000007265647223 */ /* 0x000fe20000000064 */
[----:B------:R-:W1:Y:S03]  /*2ff0*/  @P2 MUFU.EX2 R102, R29 ;  /* 0x0000001d00662308 */ /* 0x000e660000000800 */
[----:B------:R-:W-:Y:S01]  /*3000*/  FFMA R98, R98, R99, R99 ;  /* 0x0000006362627223 */ /* 0x000fe20000000063 */
[----:B------:R-:W-:Y:S01]  /*3010*/  FSEL R99, -|R115|, R115, P5 ;  /* 0x0000007373637208 */ /* 0x000fe20002800300 */
[----:B------:R-:W-:Y:S01]  /*3020*/  FFMA R100, R101, R100, R103 ;  /* 0x0000006465647223 */ /* 0x000fe20000000067 */
[----:B------:R-:W-:-:S02]  /*3030*/  HADD2.F32 R101, -RZ, R11.H1_H1 ;  /* 0x3000000bff657230 */ /* 0x000fc40000004100 */
[----:B------:R-:W2:Y:S01]  /*3040*/  @P3 MUFU.EX2 R104, R98 ;  /* 0x0000006200683308 */ /* 0x000ea20000000800 */
[----:B------:R-:W-:Y:S01]  /*3050*/  FFMA R99, R100, R99, R99 ;  /* 0x0000006364637223 */ /* 0x000fe20000000063 */
[----:B------:R-:W-:Y:S01]  /*3060*/  FMUL R100, R91, R31 ;  /* 0x0000001f5b647220 */ /* 0x000fe20000400000 */
[----:B------:R-:W-:Y:S02]  /*3070*/  HADD2.F32 R31, -RZ, R11.H0_H0 ;  /* 0x2000000bff1f7230 */ /* 0x000fe40000004100 */
[----:B---3--:R-:W-:-:S03]  /*3080*/  HADD2.F32 R103, -RZ, R4.H0_H0 ;  /* 0x20000004ff677230 */ /* 0x008fc60000004100 */
[----:B------:R-:W3:Y:S01]  /*3090*/  @P5 MUFU.EX2 R106, R99 ;  /* 0x00000063006a5308 */ /* 0x000ee20000000800 */
[----:B------:R-:W-:Y:S01]  /*30a0*/  FFMA R30, R92, R31, R105 ;  /* 0x0000001f5c1e7223 */ /* 0x000fe20000000069 */
[----:B-1----:R-:W-:Y:S01]  /*30b0*/  @P2 FADD R102, -R102, 1 ;  /* 0x3f80000066662421 */ /* 0x002fe20000000100 */
[C---:B------:R-:W-:Y:S01]  /*30c0*/  FFMA R31, R92.reuse, R101, R100 ;  /* 0x000000655c1f7223 */ /* 0x040fe20000000064 */
[----:B------:R-:W-:Y:S01]  /*30d0*/  FFMA R32, R92, R103, R32 ;  /* 0x000000675c207223 */ /* 0x000fe20000000020 */
[----:B------:R-:W-:Y:S02]  /*30e0*/  FMUL R121, R30, 0.70710676908493041992 ;  /* 0x3f3504f31e797820 */ /* 0x000fe40000400000 */
[----:B------:R-:W-:Y:S01]  /*30f0*/  @P2 LOP3.LUT R29, R102, 0x80000000, R107, 0xb8, !PT ;  /* 0x80000000661d2812 */ /* 0x000fe200078eb86b */
[----:B------:R-:W-:Y:S01]  /*3100*/  FMUL R116, R31, 0.70710676908493041992 ;  /* 0x3f3504f31f747820 */ /* 0x000fe20000400000 */
[----:B--2---:R-:W-:Y:S01]  /*3110*/  @P3 FADD R104, -R104, 1 ;  /* 0x3f80000068683421 */ /* 0x004fe20000000100 */
[C---:B------:R-:W-:Y:S01]  /*3120*/  FMUL R100, R121.reuse, R121 ;  /* 0x0000007979647220 */ /* 0x040fe20000400000 */
[----:B------:R-:W-:Y:S01]  /*3130*/  FSETP.GE.AND P2, PT, |R121|, 1.0029599666595458984, PT ;  /* 0x3f8060fe7900780b */ /* 0x000fe20003f46200 */
[----:B------:R-:W-:Y:S01]  /*3140*/  FMUL R102, R116, R116 ;  /* 0x0000007474667220 */ /* 0x000fe20000400000 */
[----:B------:R-:W-:Y:S01]  /*3150*/  FMUL R123, R32, 0.70710676908493041992 ;  /* 0x3f3504f3207b7820 */ /* 0x000fe20000400000 */
[----:B------:R-:W-:Y:S01]  /*3160*/  @P3 LOP3.LUT R98, R104, 0x80000000, R113, 0xb8, !PT ;  /* 0x8000000068623812 */ /* 0x000fe200078eb871 */
[----:B------:R-:W-:Y:S01]  /*3170*/  FADD R29, R29, 1 ;  /* 0x3f8000001d1d7421 */ /* 0x000fe20000000000 */
[----:B------:R-:W-:Y:S01]  /*3180*/  FSETP.GE.AND P3, PT, |R116|, 1.0029599666595458984, PT ;  /* 0x3f8060fe7400780b */ /* 0x000fe20003f66200 */
[----:B---3--:R-:W-:Y:S01]  /*3190*/  @P5 FADD R106, -R106, 1 ;  /* 0x3f8000006a6a5421 */ /* 0x008fe20000000100 */
[----:B------:R-:W-:Y:S01]  /*31a0*/  FSEL R100, |R121|, R100, P2 ;  /* 0x0000006479647208 */ /* 0x000fe20001000200 */
[----:B------:R-:W-:Y:S01]  /*31b0*/  FMUL R104, R123, R123 ;  /* 0x0000007b7b687220 */ /* 0x000fe20000400000 */
[----:B------:R-:W-:Y:S01]  /*31c0*/  FSEL R101, R0, 8.4834944573231041431e-05, P2 ;  /* 0x38b1e96a00657808 */ /* 0x000fe20001000000 */
[----:B------:R-:W-:Y:S01]  /*31d0*/  FADD R98, R98, 1 ;  /* 0x3f80000062627421 */ /* 0x000fe20000000000 */
[----:B------:R-:W-:-:S02]  /*31e0*/  FSEL R103, -R3, -0.00082130916416645050049, P2 ;  /* 0xba574d2003677808 */ /* 0x000fc40001000100 */
[----:B------:R-:W-:Y:S01]  /*31f0*/  FSEL R102, |R116|, R102, P3 ;  /* 0x0000006674667208 */ /* 0x000fe20001800200 */
[----:B------:R-:W-:Y:S01]  /*3200*/  FMUL R98, R98, R27 ;  /* 0x0000001b62627220 */ /* 0x000fe20000400000 */
[----:B------:R-:W-:Y:S01]  /*3210*/  FSEL R105, R0, 8.4834944573231041431e-05, P3 ;  /* 0x38b1e96a00697808 */ /* 0x000fe20001800000 */
[----:B------:R-:W-:Y:S01]  /*3220*/  FFMA R101, R100, R101, R103 ;  /* 0x0000006564657223 */ /* 0x000fe20000000067 */
[----:B------:R-:W-:Y:S01]  /*3230*/  FSEL R107, -R3, -0.00082130916416645050049, P3 ;  /* 0xba574d20036b7808 */ /* 0x000fe20001800100 */
[----:B------:R-:W-:Y:S01]  /*3240*/  FMUL R27, R32, 0.5 ;  /* 0x3f000000201b7820 */ /* 0x000fe20000400000 */
[----:B------:R-:W-:Y:S02]  /*3250*/  @P5 LOP3.LUT R99, R106, 0x80000000, R115, 0xb8, !PT ;  /* 0x800000006a635812 */ /* 0x000fe400078eb873 */
[----:B------:R-:W-:Y:S01]  /*3260*/  FSETP.GE.AND P5, PT, |R123|, 1.0029599666595458984, PT ;  /* 0x3f8060fe7b00780b */ /* 0x000fe20003fa6200 */
[----:B------:R-:W-:Y:S01]  /*3270*/  FFMA R107, R102, R105, R107 ;  /* 0x00000069666b7223 */ /* 0x000fe2000000006b */
[----:B------:R-:W-:Y:S01]  /*3280*/  FSEL R103, R12, 0.0052134888246655464172, P2 ;  /* 0x3baad5ea0c677808 */ /* 0x000fe20001000000 */
[----:B------:R-:W-:Y:S01]  /*3290*/  FADD R99, R99, 1 ;  /* 0x3f80000063637421 */ /* 0x000fe20000000000 */
[----:B------:R-:W-:-:S02]  /*32a0*/  FSEL R104, |R123|, R104, P5 ;  /* 0x000000687b687208 */ /* 0x000fc40002800200 */
[----:B------:R-:W-:Y:S01]  /*32b0*/  FSEL R115, R0, 8.4834944573231041431e-05, P5 ;  /* 0x38b1e96a00737808 */ /* 0x000fe20002800000 */
[----:B------:R-:W-:Y:S01]  /*32c0*/  FFMA R101, R100, R101, R103 ;  /* 0x0000006564657223 */ /* 0x000fe20000000067 */
[----:B------:R-:W-:Y:S01]  /*32d0*/  FSEL R117, -R3, -0.00082130916416645050049, P5 ;  /* 0xba574d2003757808 */ /* 0x000fe20002800100 */
[----:B------:R-:W-:Y:S01]  /*32e0*/  FMUL R99, R99, R28 ;  /* 0x0000001c63637220 */ /* 0x000fe20000400000 */
[----:B------:R-:W-:Y:S02]  /*32f0*/  FSEL R113, R12, 0.0052134888246655464172, P3 ;  /* 0x3baad5ea0c717808 */ /* 0x000fe40001800000 */
[C---:B------:R-:W-:Y:S01]  /*3300*/  FSEL R105, -R13.reuse, -0.026868773624300956726, P2 ;  /* 0xbcdc1be70d697808 */ /* 0x040fe20001000100 */
[----:B------:R-:W-:Y:S01]  /*3310*/  FFMA R115, R104, R115, R117 ;  /* 0x0000007368737223 */ /* 0x000fe20000000075 */
[----:B------:R-:W-:Y:S01]  /*3320*/  FSEL R119, R12, 0.0052134888246655464172, P5 ;  /* 0x3baad5ea0c777808 */ /* 0x000fe20002800000 */
[----:B------:R-:W-:Y:S01]  /*3330*/  FFMA R107, R102, R107, R113 ;  /* 0x0000006b666b7223 */ /* 0x000fe20000000071 */
[----:B------:R-:W-:Y:S01]  /*3340*/  FSEL R103, R14, 0.11284004896879196167, P2 ;  /* 0x3de718af0e677808 */ /* 0x000fe20001000000 */
[----:B------:R-:W-:Y:S01]  /*3350*/  FFMA R101, R100, R101, R105 ;  /* 0x0000006564657223 */ /* 0x000fe20000000069 */
[----:B------:R-:W-:Y:S01]  /*3360*/  FSEL R113, -R13, -0.026868773624300956726, P3 ;  /* 0xbcdc1be70d717808 */ /* 0x000fe20001800100 */
[----:B------:R-:W-:Y:S01]  /*3370*/  FFMA R119, R104, R115, R119 ;  /* 0x0000007368777223 */ /* 0x000fe20000000077 */
[----:B------:R-:W-:Y:S01]  /*3380*/  FSEL R105, R15, -0.37612664699554443359, P2 ;  /* 0xbec093ac0f697808 */ /* 0x000fe20001000000 */
[----:B------:R-:W-:Y:S01]  /*3390*/  FFMA R101, R100, R101, R103 ;  /* 0x0000006564657223 */ /* 0x000fe20000000067 */
[----:B------:R-:W-:Y:S01]  /*33a0*/  FSEL R115, R14, 0.11284004896879196167, P3 ;  /* 0x3de718af0e737808 */ /* 0x000fe20001800000 */
[----:B------:R-:W-:Y:S01]  /*33b0*/  FFMA R107, R102, R107, R113 ;  /* 0x0000006b666b7223 */ /* 0x000fe20000000071 */
[----:B------:R-:W-:Y:S01]  /*33c0*/  FSEL R103, R20, 0.12837915122509002686, P2 ;  /* 0x3e0375d314677808 */ /* 0x000fe20001000000 */
        /* <DEDUP_REMOVED lines=9> */
[----:B------:R-:W-:Y:S01]  /*3460*/  FSEL R105, -|R121|, R121, P2 ;  /* 0x0000007979697208 */ /* 0x000fe20001000300 */
[----:B------:R-:W-:Y:S01]  /*3470*/  FFMA R115, R104, R117, R115 ;  /* 0x0000007568737223 */ /* 0x000fe20000000073 */
[----:B------:R-:W-:Y:S01]  /*3480*/  FSEL R103, R15, -0.37612664699554443359, P5 ;  /* 0xbec093ac0f677808 */ /* 0x000fe20002800000 */
[----:B------:R-:W-:Y:S01]  /*3490*/  FFMA R101, R102, R107, R101 ;  /* 0x0000006b66657223 */ /* 0x000fe20000000065 */
[----:B------:R-:W-:Y:S01]  /*34a0*/  FSEL R102, -|R116|, R116, P3 ;  /* 0x0000007474667208 */ /* 0x000fe20001800300 */
[----:B------:R-:W-:Y:S01]  /*34b0*/  FFMA R100, R100, R105, R105 ;  /* 0x0000006964647223 */ /* 0x000fe20000000069 */
[----:B------:R-:W-:Y:S01]  /*34c0*/  FSEL R114, R20, 0.12837915122509002686, P5 ;  /* 0x3e0375d314727808 */ /* 0x000fe20002800000 */
[C---:B------:R-:W-:Y:S01]  /*34d0*/  FFMA R103, R104.reuse, R115, R103 ;  /* 0x0000007368677223 */ /* 0x040fe20000000067 */
[----:B------:R-:W-:Y:S01]  /*34e0*/  FMUL R107, R91, R33 ;  /* 0x000000215b6b7220 */ /* 0x000fe20000400000 */
[----:B------:R-:W-:Y:S01]  /*34f0*/  FFMA R101, R101, R102, R102 ;  /* 0x0000006665657223 */ /* 0x000fe20000000066 */
[----:B------:R-:W1:Y:S01]  /*3500*/  @P2 MUFU.EX2 R106, R100 ;  /* 0x00000064006a2308 */ /* 0x000e620000000800 */
[----:B------:R-:W-:Y:S01]  /*3510*/  FSEL R102, -|R123|, R123, P5 ;  /* 0x0000007b7b667208 */ /* 0x000fe20002800300 */
[----:B------:R-:W-:Y:S01]  /*3520*/  FFMA R103, R104, R103, R114 ;  /* 0x0000006768677223 */ /* 0x000fe20000000072 */
[----:B------:R-:W-:-:S02]  /*3530*/  HADD2.F32 R33, -RZ, R4.H1_H1 ;  /* 0x30000004ff217230 */ /* 0x000fc40000004100 */
[----:B------:R-:W-:Y:S01]  /*3540*/  FMUL R104, R91, R35 ;  /* 0x000000235b687220 */ /* 0x000fe20000400000 */
[--C-:B------:R-:W-:Y:S02]  /*3550*/  HADD2.F32 R105, -RZ, R5.reuse.H1_H1 ;  /* 0x30000005ff697230 */ /* 0x100fe40000004100 */
[----:B------:R-:W-:Y:S01]  /*3560*/  FFMA R102, R103, R102, R102 ;  /* 0x0000006667667223 */ /* 0x000fe20000000066 */
[----:B------:R-:W-:Y:S01]  /*3570*/  HADD2.F32 R103, -RZ, R5.H0_H0 ;  /* 0x20000005ff677230 */ /* 0x000fe20000004100 */
[----:B------:R-:W2:Y:S01]  /*3580*/  @P3 MUFU.EX2 R113, R101 ;  /* 0x0000006500713308 */ /* 0x000ea20000000800 */
[C---:B------:R-:W-:Y:S01]  /*3590*/  FFMA R35, R92.reuse, R33, R107 ;  /* 0x000000215c237223 */ /* 0x040fe2000000006b */
[C---:B------:R-:W-:Y:S01]  /*35a0*/  FMUL R115, R91.reuse, R36 ;  /* 0x000000245b737220 */ /* 0x040fe20000400000 */
[----:B------:R-:W-:Y:S01]  /*35b0*/  FMUL R36, R91, R37 ;  /* 0x000000255b247220 */ /* 0x000fe20000400000 */
[C---:B------:R-:W-:Y:S01]  /*35c0*/  FFMA R33, R92.reuse, R103, R34 ;  /* 0x000000675c217223 */ /* 0x040fe20000000022 */
[----:B------:R-:W-:Y:S01]  /*35d0*/  FMUL R119, R35, 0.70710676908493041992 ;  /* 0x3f3504f323777820 */ /* 0x000fe20000400000 */
[----:B------:R-:W-:Y:S01]  /*35e0*/  FFMA R34, R92, R105, R104 ;  /* 0x000000695c227223 */ /* 0x000fe20000000068 */
[----:B------:R-:W-:Y:S01]  /*35f0*/  HADD2.F32 R37, -RZ, R6.H0_H0 ;  /* 0x20000006ff257230 */ /* 0x000fe20000004100 */
[----:B------:R-:W3:Y:S01]  /*3600*/  @P5 MUFU.EX2 R114, R102 ;  /* 0x0000006600725308 */ /* 0x000ee20000000800 */
[----:B-1----:R-:W-:Y:S01]  /*3610*/  @P2 FADD R106, -R106, 1 ;  /* 0x3f8000006a6a2421 */ /* 0x002fe20000000100 */
[----:B------:R-:W-:Y:S01]  /*3620*/  FMUL R103, R119, R119 ;  /* 0x0000007777677220 */ /* 0x000fe20000400000 */
[----:B------:R-:W-:Y:S01]  /*3630*/  FMUL R126, R34, 0.70710676908493041992 ;  /* 0x3f3504f3227e7820 */ /* 0x000fe20000400000 */
[----:B------:R-:W-:Y:S01]  /*3640*/  FFMA R37, R92, R37, R115 ;  /* 0x000000255c257223 */ /* 0x000fe20000000073 */
[----:B------:R-:W-:Y:S01]  /*3650*/  FMUL R34, R34, 0.5 ;  /* 0x3f00000022227820 */ /* 0x000fe20000400000 */
[----:B------:R-:W-:Y:S01]  /*3660*/  @P2 LOP3.LUT R100, R106, 0x80000000, R121, 0xb8, !PT ;  /* 0x800000006a642812 */ /* 0x000fe200078eb879 */
[----:B------:R-:W-:Y:S01]  /*3670*/  FMUL R121, R33, 0.70710676908493041992 ;  /* 0x3f3504f321797820 */ /* 0x000fe20000400000 */
[----:B------:R-:W-:Y:S01]  /*3680*/  FSETP.GE.AND P2, PT, |R119|, 1.0029599666595458984, PT ;  /* 0x3f8060fe7700780b */ /* 0x000fe20003f46200 */
[----:B--2---:R-:W-:Y:S01]  /*3690*/  @P3 FADD R113, -R113, 1 ;  /* 0x3f80000071713421 */ /* 0x004fe20000000100 */
[----:B------:R-:W-:Y:S01]  /*36a0*/  FMUL R107, R126, R126 ;  /* 0x0000007e7e6b7220 */ /* 0x000fe20000400000 */
[----:B------:R-:W-:Y:S01]  /*36b0*/  FMUL R105, R121, R121 ;  /* 0x0000007979697220 */ /* 0x000fe20000400000 */
[----:B------:R-:W-:Y:S01]  /*36c0*/  FSEL R103, |R119|, R103, P2 ;  /* 0x0000006777677208 */ /* 0x000fe20001000200 */
[----:B------:R-:W-:Y:S01]  /*36d0*/  FMUL R127, R37, 0.70710676908493041992 ;  /* 0x3f3504f3257f7820 */ /* 0x000fe20000400000 */
[----:B------:R-:W-:Y:S01]  /*36e0*/  @P3 LOP3.LUT R101, R113, 0x80000000, R116, 0xb8, !PT ;  /* 0x8000000071653812 */ /* 0x000fe200078eb874 */
[----:B------:R-:W-:Y:S01]  /*36f0*/  FADD R100, R100, 1 ;  /* 0x3f80000064647421 */ /* 0x000fe20000000000 */
[----:B------:R-:W-:Y:S01]  /*3700*/  FSETP.GE.AND P3, PT, |R121|, 1.0029599666595458984, PT ;  /* 0x3f8060fe7900780b */ /* 0x000fe20003f66200 */
[----:B---3--:R-:W-:Y:S01]  /*3710*/  @P5 FADD R114, -R114, 1 ;  /* 0x3f80000072725421 */ /* 0x008fe20000000100 */
[----:B------:R-:W-:Y:S01]  /*3720*/  FSEL R104, R0, 8.4834944573231041431e-05, P2 ;  /* 0x38b1e96a00687808 */ /* 0x000fe20001000000 */
[----:B------:R-:W-:Y:S01]  /*3730*/  FADD R101, R101, 1 ;  /* 0x3f80000065657421 */ /* 0x000fe20000000000 */
[----:B------:R-:W-:Y:S01]  /*3740*/  FSEL R106, -R3, -0.00082130916416645050049, P2 ;  /* 0xba574d20036a7808 */ /* 0x000fe20001000100 */
[----:B------:R-:W-:Y:S01]  /*3750*/  FMUL R33, R33, 0.5 ;  /* 0x3f00000021217820 */ /* 0x000fe20000400000 */
[----:B------:R-:W-:Y:S01]  /*3760*/  @P5 LOP3.LUT R102, R114, 0x80000000, R123, 0xb8, !PT ;  /* 0x8000000072665812 */ /* 0x000fe200078eb87b */
[----:B------:R-:W-:Y:S01]  /*3770*/  FMUL R37, R37, 0.5 ;  /* 0x3f00000025257820 */ /* 0x000fe20000400000 */
[----:B------:R-:W-:Y:S01]  /*3780*/  FSEL R105, |R121|, R105, P3 ;  /* 0x0000006979697208 */ /* 0x000fe20001800200 */
[----:B------:R-:W-:Y:S01]  /*3790*/  FFMA R104, R103, R104, R106 ;  /* 0x0000006867687223 */ /* 0x000fe2000000006a */
[----:B------:R-:W-:Y:S01]  /*37a0*/  FSEL R114, R0, 8.4834944573231041431e-05, P3 ;  /* 0x38b1e96a00727808 */ /* 0x000fe20001800000 */
[----:B------:R-:W-:Y:S01]  /*37b0*/  FADD R102, R102, 1 ;  /* 0x3f80000066667421 */ /* 0x000fe20000000000 */
[----:B------:R-:W-:-:S02]  /*37c0*/  FSEL R116, -R3, -0.00082130916416645050049, P3 ;  /* 0xba574d2003747808 */ /* 0x000fc40001800100 */
[----:B------:R-:W-:Y:S01]  /*37d0*/  FSETP.GE.AND P5, PT, |R126|, 1.0029599666595458984, PT ;  /* 0x3f8060fe7e00780b */ /* 0x000fe20003fa6200 */
[----:B------:R-:W-:Y:S01]  /*37e0*/  FMUL R102, R102, R27 ;  /* 0x0000001b66667220 */ /* 0x000fe20000400000 */
[----:B------:R-:W-:Y:S01]  /*37f0*/  FSEL R106, R12, 0.0052134888246655464172, P2 ;  /* 0x3baad5ea0c6a7808 */ /* 0x000fe20001000000 */
[----:B------:R-:W-:Y:S01]  /*3800*/  FFMA R116, R105, R114, R116 ;  /* 0x0000007269747223 */ /* 0x000fe20000000074 */
[----:B------:R-:W-:Y:S02]  /*3810*/  FSEL R107, |R126|, R107, P5 ;  /* 0x0000006b7e6b7208 */ /* 0x000fe40002800200 */
[----:B------:R-:W-:Y:S01]  /*3820*/  FSEL R120, R0, 8.4834944573231041431e-05, P5 ;  /* 0x38b1e96a00787808 */ /* 0x000fe20002800000 */
[----:B------:R-:W-:Y:S01]  /*3830*/  FFMA R104, R103, R104, R106 ;  /* 0x0000006867687223 */ /* 0x000fe2000000006a */
[----:B------:R-:W-:Y:S02]  /*3840*/  FSEL R122, -R3, -0.00082130916416645050049, P5 ;  /* 0xba574d20037a7808 */ /* 0x000fe40002800100 */
[----:B------:R-:W-:-:S02]  /*3850*/  FSEL R118, R12, 0.0052134888246655464172, P3 ;  /* 0x3baad5ea0c767808 */ /* 0x000fc40001800000 */
[----:B------:R-:W-:Y:S01]  /*3860*/  FSEL R114, -R13, -0.026868773624300956726, P2 ;  /* 0xbcdc1be70d727808 */ /* 0x000fe20001000100 */
[----:B------:R-:W-:Y:S01]  /*3870*/  FFMA R120, R107, R120, R122 ;  /* 0x000000786b787223 */ /* 0x000fe2000000007a */
[----:B------:R-:W-:Y:S01]  /*3880*/  FSEL R124, R12, 0.0052134888246655464172, P5 ;  /* 0x3baad5ea0c7c7808 */ /* 0x000fe20002800000 */
[----:B------:R-:W-:Y:S01]  /*3890*/  FFMA R116, R105, R116, R118 ;  /* 0x0000007469747223 */ /* 0x000fe20000000076 */
[C---:B------:R-:W-:Y:S01]  /*38a0*/  FSEL R106, R14.reuse, 0.11284004896879196167, P2 ;  /* 0x3de718af0e6a7808 */ /* 0x040fe20001000000 */
        /* <DEDUP_REMOVED lines=15> */
[C---:B------:R-:W-:Y:S01]  /*39a0*/  FSEL R104, R20.reuse, 0.12837915122509002686, P3 ;  /* 0x3e0375d314687808 */ /* 0x040fe20001800000 */
        /* <DEDUP_REMOVED lines=8> */
[----:B------:R-:W-:-:S02]  /*3a30*/  FFMA R106, R107, R120, R106 ;  /* 0x000000786b6a7223 */ /* 0x000fc4000000006a */
[----:B------:R-:W-:Y:S01]  /*3a40*/  FFMA R104, R104, R105, R105 ;  /* 0x0000006968687223 */ /* 0x000fe20000000069 */
[----:B------:R-:W-:Y:S01]  /*3a50*/  FSEL R105, -|R126|, R126, P5 ;  /* 0x0000007e7e697208 */ /* 0x000fe20002800300 */
[----:B------:R-:W1:Y:S01]  /*3a60*/  @P2 MUFU.EX2 R114, R103 ;  /* 0x0000006700722308 */ /* 0x000e620000000800 */
[----:B------:R-:W-:Y:S01]  /*3a70*/  FFMA R106, R107, R106, R113 ;  /* 0x0000006a6b6a7223 */ /* 0x000fe20000000071 */
[----:B------:R-:W-:Y:S02]  /*3a80*/  HADD2.F32 R107, -RZ, R6.H1_H1 ;  /* 0x30000006ff6b7230 */ /* 0x000fe40000004100 */
[----:B------:R-:W-:Y:S02]  /*3a90*/  HADD2.F32 R113, -RZ, R7.H0_H0 ;  /* 0x20000007ff717230 */ /* 0x000fe40000004100 */
[----:B------:R-:W-:Y:S01]  /*3aa0*/  FFMA R105, R106, R105, R105 ;  /* 0x000000696a697223 */ /* 0x000fe20000000069 */
[----:B------:R-:W-:Y:S01]  /*3ab0*/  FMUL R106, R91, R38 ;  /* 0x000000265b6a7220 */ /* 0x000fe20000400000 */
[C---:B------:R-:W-:Y:S01]  /*3ac0*/  FFMA R38, R92.reuse, R107, R36 ;  /* 0x0000006b5c267223 */ /* 0x040fe20000000024 */
[----:B------:R-:W2:Y:S02]  /*3ad0*/  @P3 MUFU.EX2 R116, R104 ;  /* 0x0000006800743308 */ /* 0x000ea40000000800 */
[----:B------:R-:W-:Y:S01]  /*3ae0*/  FFMA R36, R92, R113, R106 ;  /* 0x000000715c247223 */ /* 0x000fe2000000006a */
[----:B------:R-:W-:Y:S01]  /*3af0*/  FMUL R128, R38, 0.70710676908493041992 ;  /* 0x3f3504f326807820 */ /* 0x000fe20000400000 */
[----:B------:R-:W-:-:S02]  /*3b00*/  FMUL R106, R127, R127 ;  /* 0x0000007f7f6a7220 */ /* 0x000fc40000400000 */
[C---:B------:R-:W-:Y:S01]  /*3b10*/  FMUL R129, R36.reuse, 0.70710676908493041992 ;  /* 0x3f3504f324817820 */ /* 0x040fe20000400000 */
[----:B------:R-:W-:Y:S01]  /*3b20*/  FMUL R36, R36, 0.5 ;  /* 0x3f00000024247820 */ /* 0x000fe20000400000 */
[----:B------:R-:W3:Y:S01]  /*3b30*/  @P5 MUFU.EX2 R117, R105 ;  /* 0x0000006900755308 */ /* 0x000ee20000000800 */
[----:B-1----:R-:W-:-:S05]  /*3b40*/  @P2 FADD R114, -R114, 1 ;  /* 0x3f80000072722421 */ /* 0x002fca0000000100 */
[----:B------:R-:W-:Y:S01]  /*3b50*/  @P2 LOP3.LUT R103, R114, 0x80000000, R119, 0xb8, !PT ;  /* 0x8000000072672812 */ /* 0x000fe200078eb877 */
[----:B------:R-:W-:Y:S01]  /*3b60*/  FMUL R114, R128, R128 ;  /* 0x0000008080727220 */ /* 0x000fe20000400000 */
[----:B------:R-:W-:Y:S01]  /*3b70*/  FSETP.GE.AND P2, PT, |R127|, 1.0029599666595458984, PT ;  /* 0x3f8060fe7f00780b */ /* 0x000fe20003f46200 */
[----:B--2---:R-:W-:Y:S02]  /*3b80*/  @P3 FADD R116, -R116, 1 ;  /* 0x3f80000074743421 */ /* 0x004fe40000000100 */
[----:B------:R-:W-:Y:S01]  /*3b90*/  FADD R103, R103, 1 ;  /* 0x3f80000067677421 */ /* 0x000fe20000000000 */
[----:B------:R-:W-:Y:S02]  /*3ba0*/  FSEL R106, |R127|, R106, P2 ;  /* 0x0000006a7f6a7208 */ /* 0x000fe40001000200 */
[----:B------:R-:W-:Y:S01]  /*3bb0*/  @P3 LOP3.LUT R104, R116, 0x80000000, R121, 0xb8, !PT ;  /* 0x8000000074683812 */ /* 0x000fe200078eb879 */
[----:B------:R-:W-:Y:S01]  /*3bc0*/  FMUL R116, R129, R129 ;  /* 0x0000008181747220 */ /* 0x000fe20000400000 */
[----:B------:R-:W-:Y:S01]  /*3bd0*/  FSETP.GE.AND P3, PT, |R128|, 1.0029599666595458984, PT ;  /* 0x3f8060fe8000780b */ /* 0x000fe20003f66200 */
[----:B---3--:R-:W-:Y:S01]  /*3be0*/  @P5 FADD R117, -R117, 1 ;  /* 0x3f80000075755421 */ /* 0x008fe20000000100 */
[----:B------:R-:W-:Y:S01]  /*3bf0*/  FSEL R107, R0, 8.4834944573231041431e-05, P2 ;  /* 0x38b1e96a006b7808 */ /* 0x000fe20001000000 */
[----:B------:R-:W-:Y:S01]  /*3c00*/  FADD R104, R104, 1 ;  /* 0x3f80000068687421 */ /* 0x000fe20000000000 */
[----:B------:R-:W-:-:S02]  /*3c10*/  FSEL R113, -R3, -0.00082130916416645050049, P2 ;  /* 0xba574d2003717808 */ /* 0x000fc40001000100 */
[----:B------:R-:W-:Y:S01]  /*3c20*/  @P5 LOP3.LUT R105, R117, 0x80000000, R126, 0xb8, !PT ;  /* 0x8000000075695812 */ /* 0x000fe200078eb87e */
[----:B------:R-:W-:Y:S01]  /*3c30*/  FMUL R33, R104, R33 ;  /* 0x0000002168217220 */ /* 0x000fe20000400000 */
[----:B------:R-:W-:Y:S01]  /*3c40*/  FSEL R114, |R128|, R114, P3 ;  /* 0x0000007280727208 */ /* 0x000fe20001800200 */
[----:B------:R-:W-:Y:S01]  /*3c50*/  FFMA R107, R106, R107, R113 ;  /* 0x0000006b6a6b7223 */ /* 0x000fe20000000071 */
[----:B------:R-:W-:Y:S01]  /*3c60*/  FSEL R115, R0, 8.4834944573231041431e-05, P3 ;  /* 0x38b1e96a00737808 */ /* 0x000fe20001800000 */
[----:B------:R-:W-:Y:S01]  /*3c70*/  FADD R105, R105, 1 ;  /* 0x3f80000069697421 */ /* 0x000fe20000000000 */
[----:B------:R-:W-:Y:S02]  /*3c80*/  FSEL R117, -R3, -0.00082130916416645050049, P3 ;  /* 0xba574d2003757808 */ /* 0x000fe40001800100 */
[----:B------:R-:W-:Y:S01]  /*3c90*/  FSETP.GE.AND P5, PT, |R129|, 1.0029599666595458984, PT ;  /* 0x3f8060fe8100780b */ /* 0x000fe20003fa6200 */
[----:B------:R-:W-:Y:S01]  /*3ca0*/  FMUL R34, R105, R34 ;  /* 0x0000002269227220 */ /* 0x000fe20000400000 */
[----:B------:R-:W-:Y:S01]  /*3cb0*/  FSEL R113, R12, 0.0052134888246655464172, P2 ;  /* 0x3baad5ea0c717808 */ /* 0x000fe20001000000 */
[----:B------:R-:W-:Y:S01]  /*3cc0*/  FFMA R117, R114, R115, R117 ;  /* 0x0000007372757223 */ /* 0x000fe20000000075 */
[----:B------:R-:W-:-:S02]  /*3cd0*/  FSEL R120, |R129|, R116, P5 ;  /* 0x0000007481787208 */ /* 0x000fc40002800200 */
[----:B------:R-:W-:Y:S01]  /*3ce0*/  FSEL R121, R0, 8.4834944573231041431e-05, P5 ;  /* 0x38b1e96a00797808 */ /* 0x000fe20002800000 */
[----:B------:R-:W-:Y:S01]  /*3cf0*/  FFMA R107, R106, R107, R113 ;  /* 0x0000006b6a6b7223 */ /* 0x000fe20000000071 */
[----:B------:R-:W-:Y:S02]  /*3d00*/  FSEL R123, -R3, -0.00082130916416645050049, P5 ;  /* 0xba574d20037b7808 */ /* 0x000fe40002800100 */
        /* <DEDUP_REMOVED lines=17> */
[C---:B------:R-:W-:Y:S01]  /*3e20*/  FSEL R119, R15.reuse, -0.37612664699554443359, P3 ;  /* 0xbec093ac0f777808 */ /* 0x040fe20001800000 */
[----:B------:R-:W-:Y:S01]  /*3e30*/  FFMA R106, R106, R107, R113 ;  /* 0x0000006b6a6a7223 */ /* 0x000fe20000000071 */
[----:B------:R-:W-:Y:S01]  /*3e40*/  FSEL R121, R14, 0.11284004896879196167, P5 ;  /* 0x3de718af0e797808 */ /* 0x000fe20002800000 */
[----:B------:R-:W-:Y:S01]  /*3e50*/  FFMA R123, R120, R125, R123 ;  /* 0x0000007d787b7223 */ /* 0x000fe2000000007b */
[----:B------:R-:W-:Y:S01]  /*3e60*/  FSEL R107, R20, 0.12837915122509002686, P3 ;  /* 0x3e0375d3146b7808 */ /* 0x000fe20001800000 */
[----:B------:R-:W-:Y:S01]  /*3e70*/  FFMA R117, R114, R117, R119 ;  /* 0x0000007572757223 */ /* 0x000fe20000000077 */
[----:B------:R-:W-:Y:S01]  /*3e80*/  FSEL R113, R15, -0.37612664699554443359, P5 ;  /* 0xbec093ac0f717808 */ /* 0x000fe20002800000 */
[----:B------:R-:W-:Y:S01]  /*3e90*/  FFMA R121, R120, R123, R121 ;  /* 0x0000007b78797223 */ /* 0x000fe20000000079 */
[----:B------:R-:W-:Y:S01]  /*3ea0*/  FSEL R115, -|R127|, R127, P2 ;  /* 0x0000007f7f737208 */ /* 0x000fe20001000300 */
[----:B------:R-:W-:Y:S01]  /*3eb0*/  FFMA R107, R114, R117, R107 ;  /* 0x00000075726b7223 */ /* 0x000fe2000000006b */
[----:B------:R-:W-:Y:S01]  /*3ec0*/  FSEL R114, -|R128|, R128, P3 ;  /* 0x0000008080727208 */ /* 0x000fe20001800300 */
[----:B------:R-:W-:Y:S01]  /*3ed0*/  FFMA R113, R120, R121, R113 ;  /* 0x0000007978717223 */ /* 0x000fe20000000071 */
[----:B------:R-:W-:Y:S01]  /*3ee0*/  FSEL R122, R20, 0.12837915122509002686, P5 ;  /* 0x3e0375d3147a7808 */ /* 0x000fe20002800000 */
[----:B------:R-:W-:Y:S01]  /*3ef0*/  FFMA R106, R106, R115, R115 ;  /* 0x000000736a6a7223 */ /* 0x000fe20000000073 */
[----:B------:R-:W-:Y:S01]  /*3f00*/  FMUL R115, R91, R39 ;  /* 0x000000275b737220 */ /* 0x000fe20000400000 */
[----:B------:R-:W-:Y:S01]  /*3f10*/  FFMA R118, R107, R114, R114 ;  /* 0x000000726b767223 */ /* 0x000fe20000000072 */
[----:B------:R-:W-:Y:S01]  /*3f20*/  FSEL R114, -|R129|, R129, P5 ;  /* 0x0000008181727208 */ /* 0x000fe20002800300 */
[----:B------:R-:W-:Y:S01]  /*3f30*/  FFMA R113, R120, R113, R122 ;  /* 0x0000007178717223 */ /* 0x000fe2000000007a */
[----:B------:R-:W1:Y:S01]  /*3f40*/  @P2 MUFU.EX2 R116, R106 ;  /* 0x0000006a00742308 */ /* 0x000e620000000800 */
[----:B------:R-:W-:-:S02]  /*3f50*/  HADD2.F32 R39, -RZ, R8.H1_H1 ;  /* 0x30000008ff277230 */ /* 0x000fc40000004100 */
[----:B------:R-:W-:Y:S01]  /*3f60*/  FFMA R107, R113, R114, R114 ;  /* 0x00000072716b7223 */ /* 0x000fe20000000072 */
[----:B------:R-:W-:Y:S02]  /*3f70*/  HADD2.F32 R113, -RZ, R7.H1_H1 ;  /* 0x30000007ff717230 */ /* 0x000fe40000004100 */
[----:B------:R-:W-:Y:S01]  /*3f80*/  FMUL R114, R91, R25 ;  /* 0x000000195b727220 */ /* 0x000fe20000400000 */
[----:B------:R-:W-:Y:S01]  /*3f90*/  HADD2.F32 R25, -RZ, R8.H0_H0 ;  /* 0x20000008ff197230 */ /* 0x000fe20000004100 */
[----:B------:R-:W2:Y:S01]  /*3fa0*/  @P5 MUFU.EX2 R119, R107 ;  /* 0x0000006b00775308 */ /* 0x000ea20000000800 */
[C---:B------:R-:W-:Y:S01]  /*3fb0*/  FFMA R124, R92.reuse, R113, R115 ;  /* 0x000000715c7c7223 */ /* 0x040fe20000000073 */
[C---:B------:R-:W-:Y:S02]  /*3fc0*/  FFMA R123, R92.reuse, R39, R114 ;  /* 0x000000275c7b7223 */ /* 0x040fe40000000072 */
[----:B------:R-:W-:Y:S02]  /*3fd0*/  FFMA R122, R92, R25, R24 ;  /* 0x000000195c7a7223 */ /* 0x000fe40000000018 */
[----:B------:R-:W-:-:S02]  /*3fe0*/  FMUL R126, R123, 0.70710676908493041992 ;  /* 0x3f3504f37b7e7820 */ /* 0x000fc40000400000 */
[----:B------:R-:W-:Y:S01]  /*3ff0*/  FMUL R125, R122, 0.70710676908493041992 ;  /* 0x3f3504f37a7d7820 */ /* 0x000fe20000400000 */
[----:B------:R-:W3:Y:S01]  /*4000*/  @P3 MUFU.EX2 R117, R118 ;  /* 0x0000007600753308 */ /* 0x000ee20000000800 */
[----:B-1----:R-:W-:Y:S01]  /*4010*/  @P2 FADD R116, -R116, 1 ;  /* 0x3f80000074742421 */ /* 0x002fe20000000100 */
[----:B------:R-:W-:-:S04]  /*4020*/  FMUL R25, R126, R126 ;  /* 0x0000007e7e197220 */ /* 0x000fc80000400000 */
[----:B------:R-:W-:Y:S01]  /*4030*/  @P2 LOP3.LUT R106, R116, 0x80000000, R127, 0xb8, !PT ;  /* 0x80000000746a2812 */ /* 0x000fe200078eb87f */
[----:B------:R-:W-:Y:S01]  /*4040*/  FMUL R127, R124, 0.70710676908493041992 ;  /* 0x3f3504f37c7f7820 */ /* 0x000fe20000400000 */
[----:B------:R-:W-:Y:S01]  /*4050*/  FSETP.GE.AND P2, PT, |R125|, 1.0029599666595458984, PT ;  /* 0x3f8060fe7d00780b */ /* 0x000fe20003f46200 */
[----:B--2---:R-:W-:Y:S02]  /*4060*/  @P5 FADD R119, -R119, 1 ;  /* 0x3f80000077775421 */ /* 0x004fe40000000100 */
[----:B------:R-:W-:Y:S01]  /*4070*/  FMUL R24, R127, R127 ;  /* 0x0000007f7f187220 */ /* 0x000fe20000400000 */
[----:B------:R-:W-:Y:S02]  /*4080*/  FADD R106, R106, 1 ;  /* 0x3f8000006a6a7421 */ /* 0x000fe40000000000 */
[----:B------:R-:W-:Y:S02]  /*4090*/  @P5 LOP3.LUT R107, R119, 0x80000000, R129, 0xb8, !PT ;  /* 0x80000000776b5812 */ /* 0x000fe400078eb881 */
[----:B------:R-:W-:Y:S01]  /*40a0*/  FSETP.GE.AND P5, PT, |R127|, 1.0029599666595458984, PT ;  /* 0x3f8060fe7f00780b */ /* 0x000fe20003fa6200 */
[----:B---3--:R-:W-:Y:S01]  /*40b0*/  @P3 FADD R117, -R117, 1 ;  /* 0x3f80000075753421 */ /* 0x008fe20000000100 */
[----:B------:R-:W-:Y:S01]  /*40c0*/  FMUL R37, R106, R37 ;  /* 0x000000256a257220 */ /* 0x000fe20000400000 */
[----:B------:R-:W-:Y:S01]  /*40d0*/  FADD R107, R107, 1 ;  /* 0x3f8000006b6b7421 */ /* 0x000fe20000000000 */
[----:B------:R-:W-:Y:S01]  /*40e0*/  FSEL R116, |R127|, R24, P5 ;  /* 0x000000187f747208 */ /* 0x000fe20002800200 */
[----:B------:R-:W-:Y:S01]  /*40f0*/  FMUL R24, R125, R125 ;  /* 0x0000007d7d187220 */ /* 0x000fe20000400000 */
[----:B------:R-:W-:Y:S01]  /*4100*/  @P3 LOP3.LUT R118, R117, 0x80000000, R128, 0xb8, !PT ;  /* 0x8000000075763812 */ /* 0x000fe200078eb880 */
[----:B------:R-:W-:Y:S01]  /*4110*/  FMUL R36, R107, R36 ;  /* 0x000000246b247220 */ /* 0x000fe20000400000 */
[----:B------:R-:W-:-:S02]  /*4120*/  FSETP.GE.AND P3, PT, |R126|, 1.0029599666595458984, PT ;  /* 0x3f8060fe7e00780b */ /* 0x000fc40003f66200 */
[----:B------:R-:W-:Y:S01]  /*4130*/  FSEL R39, R0, 8.4834944573231041431e-05, P5 ;  /* 0x38b1e96a00277808 */ /* 0x000fe20002800000 */
[----:B------:R-:W-:Y:S01]  /*4140*/  FADD R118, R118, 1 ;  /* 0x3f80000076767421 */ /* 0x000fe20000000000 */
[C---:B------:R-:W-:Y:S02]  /*4150*/  FSEL R117, -R3.reuse, -0.00082130916416645050049, P5 ;  /* 0xba574d2003757808 */ /* 0x040fe40002800100 */
[----:B------:R-:W-:Y:S02]  /*4160*/  FSEL R114, |R126|, R25, P3 ;  /* 0x000000197e727208 */ /* 0x000fe40001800200 */
[----:B------:R-:W-:Y:S01]  /*4170*/  FSEL R113, R0, 8.4834944573231041431e-05, P3 ;  /* 0x38b1e96a00717808 */ /* 0x000fe20001800000 */
[----:B------:R-:W-:Y:S01]  /*4180*/  FFMA R119, R116, R39, R117 ;  /* 0x0000002774777223 */ /* 0x000fe20000000075 */
[----:B------:R-:W-:Y:S02]  /*4190*/  FSEL R115, -R3, -0.00082130916416645050049, P3 ;  /* 0xba574d2003737808 */ /* 0x000fe40001800100 */
[----:B------:R-:W-:-:S02]  /*41a0*/  FSEL R24, |R125|, R24, P2 ;  /* 0x000000187d187208 */ /* 0x000fc40001000200 */
[----:B------:R-:W-:Y:S01]  /*41b0*/  FSEL R25, R0, 8.4834944573231041431e-05, P2 ;  /* 0x38b1e96a00197808 */ /* 0x000fe20001000000 */
[----:B------:R-:W-:Y:S01]  /*41c0*/  FFMA R115, R114, R113, R115 ;  /* 0x0000007172737223 */ /* 0x000fe20000000073 */
[----:B------:R-:W-:Y:S02]  /*41d0*/  FSEL R39, -R3, -0.00082130916416645050049, P2 ;  /* 0xba574d2003277808 */ /* 0x000fe40001000100 */
[C---:B------:R-:W-:Y:S02]  /*41e0*/  FSEL R121, R12.reuse, 0.0052134888246655464172, P5 ;  /* 0x3baad5ea0c797808 */ /* 0x040fe40002800000 */
[----:B------:R-:W-:Y:S01]  /*41f0*/  FSEL R113, R12, 0.0052134888246655464172, P2 ;  /* 0x3baad5ea0c717808 */ /* 0x000fe20001000000 */
[----:B------:R-:W-:Y:S01]  /*4200*/  FFMA R25, R24, R25, R39 ;  /* 0x0000001918197223 */ /* 0x000fe20000000027 */
[----:B------:R-:W-:Y:S01]  /*4210*/  FSEL R117, R12, 0.0052134888246655464172, P3 ;  /* 0x3baad5ea0c757808 */ /* 0x000fe20001800000 */
[----:B------:R-:W-:Y:S01]  /*4220*/  FFMA R119, R116, R119, R121 ;  /* 0x0000007774777223 */ /* 0x000fe20000000079 */
[C---:B------:R-:W-:Y:S01]  /*4230*/  FSEL R39, -R13.reuse, -0.026868773624300956726, P5 ;  /* 0xbcdc1be70d277808 */ /* 0x040fe20002800100 */
[----:B------:R-:W-:Y:S01]  /*4240*/  FFMA R25, R24, R25, R113 ;  /* 0x0000001918197223 */ /* 0x000fe20000000071 */
[C---:B------:R-:W-:Y:S01]  /*4250*/  FSEL R113, -R13.reuse, -0.026868773624300956726, P3 ;  /* 0xbcdc1be70d717808 */ /* 0x040fe20001800100 */
[----:B------:R-:W-:Y:S01]  /*4260*/  FFMA R115, R114, R115, R117 ;  /* 0x0000007372737223 */ /* 0x000fe20000000075 */
[----:B------:R-:W-:Y:S01]  /*4270*/  FSEL R121, R14, 0.11284004896879196167, P5 ;  /* 0x3de718af0e797808 */ /* 0x000fe20002800000 */
[----:B------:R-:W-:Y:S01]  /*4280*/  FFMA R119, R116, R119, R39 ;  /* 0x0000007774777223 */ /* 0x000fe20000000027 */
[----:B------:R-:W-:Y:S01]  /*4290*/  FSEL R117, R14, 0.11284004896879196167, P3 ;  /* 0x3de718af0e757808 */ /* 0x000fe20001800000 */
[----:B------:R-:W-:Y:S01]  /*42a0*/  FFMA R113, R114, R115, R113 ;  /* 0x0000007372717223 */ /* 0x000fe20000000071 */
[----:B------:R-:W-:Y:S01]  /*42b0*/  FSEL R39, -R13, -0.026868773624300956726, P2 ;  /* 0xbcdc1be70d277808 */ /* 0x000fe20001000100 */
[----:B------:R-:W-:Y:S01]  /*42c0*/  FFMA R119, R116, R119, R121 ;  /* 0x0000007774777223 */ /* 0x000fe20000000079 */
[C---:B------:R-:W-:Y:S01]  /*42d0*/  FSEL R115, R15.reuse, -0.37612664699554443359, P5 ;  /* 0xbec093ac0f737808 */ /* 0x040fe20002800000 */
[----:B------:R-:W-:Y:S01]  /*42e0*/  FFMA R113, R114, R113, R117 ;  /* 0x0000007172717223 */ /* 0x000fe20000000075 */
[----:B------:R-:W-:Y:S01]  /*42f0*/  FSEL R117, R20, 0.12837915122509002686, P5 ;  /* 0x3e0375d314757808 */ /* 0x000fe20002800000 */
[----:B------:R-:W-:Y:S01]  /*4300*/  FFMA R25, R24, R25, R39 ;  /* 0x0000001918197223 */ /* 0x000fe20000000027 */
[----:B------:R-:W-:Y:S01]  /*4310*/  FSEL R39, R14, 0.11284004896879196167, P2 ;  /* 0x3de718af0e277808 */ /* 0x000fe20001000000 */
[----:B------:R-:W-:Y:S01]  /*4320*/  FFMA R119, R116, R119, R115 ;  /* 0x0000007774777223 */ /* 0x000fe20000000073 */
[----:B------:R-:W-:-:S02]  /*4330*/  FSEL R115, R15, -0.37612664699554443359, P3 ;  /* 0xbec093ac0f737808 */ /* 0x000fc40001800000 */
[----:B------:R-:W-:Y:S01]  /*4340*/  FSEL R120, -|R127|, R127, P5 ;  /* 0x0000007f7f787208 */ /* 0x000fe20002800300 */
[----:B------:R-:W-:Y:S01]  /*4350*/  FFMA R119, R116, R119, R117 ;  /* 0x0000007774777223 */ /* 0x000fe20000000075 */
[----:B------:R-:W-:Y:S01]  /*4360*/  FSEL R117, R20, 0.12837915122509002686, P3 ;  /* 0x3e0375d314757808 */ /* 0x000fe20001800000 */
[----:B------:R-:W-:Y:S01]  /*4370*/  FFMA R113, R114, R113, R115 ;  /* 0x0000007172717223 */ /* 0x000fe20000000073 */
[----:B------:R-:W-:Y:S01]  /*4380*/  FFMA R25, R24, R25, R39 ;  /* 0x0000001918197223 */ /* 0x000fe20000000027 */
[----:B------:R-:W-:Y:S01]  /*4390*/  FSEL R39, R15, -0.37612664699554443359, P2 ;  /* 0xbec093ac0f277808 */ /* 0x000fe20001000000 */
[----:B------:R-:W-:Y:S01]  /*43a0*/  FFMA R119, R119, R120, R120 ;  /* 0x0000007877777223 */ /* 0x000fe20000000078 */
[----:B------:R-:W-:Y:S01]  /*43b0*/  FSEL R116, -|R126|, R126, P3 ;  /* 0x0000007e7e747208 */ /* 0x000fe20001800300 */
[----:B------:R-:W-:Y:S01]  /*43c0*/  FFMA R113, R114, R113, R117 ;  /* 0x0000007172717223 */ /* 0x000fe20000000075 */
[----:B------:R-:W-:Y:S01]  /*43d0*/  FSEL R114, R20, 0.12837915122509002686, P2 ;  /* 0x3e0375d314727808 */ /* 0x000fe20001000000 */
[C---:B------:R-:W-:Y:S01]  /*43e0*/  FFMA R25, R24.reuse, R25, R39 ;  /* 0x0000001918197223 */ /* 0x040fe20000000027 */
[----:B------:R-:W1:Y:S01]  /*43f0*/  @P5 MUFU.EX2 R115, R119 ;  /* 0x0000007700735308 */ /* 0x000e620000000800 */
[----:B------:R-:W-:Y:S01]  /*4400*/  FFMA R113, R113, R116, R116 ;  /* 0x0000007471717223 */ /* 0x000fe20000000074 */
[----:B------:R-:W-:Y:S01]  /*4410*/  FSEL R116, -|R125|, R125, P2 ;  /* 0x0000007d7d747208 */ /* 0x000fe20001000300 */
[----:B------:R-:W-:Y:S01]  /*4420*/  FFMA R25, R24, R25, R114 ;  /* 0x0000001918197223 */ /* 0x000fe20000000072 */
[----:B------:R-:W-:Y:S01]  /*4430*/  FMUL R114, R29, R26 ;  /* 0x0000001a1d727220 */ /* 0x000fe20000400000 */
[----:B------:R-:W-:Y:S01]  /*4440*/  FMUL R26, R124, 0.5 ;  /* 0x3f0000007c1a7820 */ /* 0x000fe20000400000 */
[----:B------:R-:W-:Y:S01]  /*4450*/  F2FP.F16.F32.PACK_AB R117, R34, R33 ;  /* 0x000000212275723e */ /* 0x000fe200000000ff */
[----:B------:R-:W-:Y:S01]  /*4460*/  FFMA R25, R25, R116, R116 ;  /* 0x0000007419197223 */ /* 0x000fe20000000074 */
[----:B------:R-:W2:Y:S08]  /*4470*/  @P3 MUFU.EX2 R39, R113 ;  /* 0x0000007100273308 */ /* 0x000eb00000000800 */
[----:B------:R-:W3:Y:S01]  /*4480*/  @P2 MUFU.EX2 R24, R25 ;  /* 0x0000001900182308 */ /* 0x000ee20000000800 */
[----:B-1----:R-:W-:-:S05]  /*4490*/  @P5 FADD R115, -R115, 1 ;  /* 0x3f80000073735421 */ /* 0x002fca0000000100 */
[----:B------:R-:W-:Y:S01]  /*44a0*/  @P5 LOP3.LUT R119, R115, 0x80000000, R127, 0xb8, !PT ;  /* 0x8000000073775812 */ /* 0x000fe200078eb87f */
[----:B--2---:R-:W-:-:S04]  /*44b0*/  @P3 FADD R39, -R39, 1 ;  /* 0x3f80000027273421 */ /* 0x004fc80000000100 */
[----:B------:R-:W-:Y:S01]  /*44c0*/  FADD R119, R119, 1 ;  /* 0x3f80000077777421 */ /* 0x000fe20000000000 */
[----:B------:R-:W-:Y:S01]  /*44d0*/  @P3 LOP3.LUT R113, R39, 0x80000000, R126, 0xb8, !PT ;  /* 0x8000000027713812 */ /* 0x000fe200078eb87e */
[----:B------:R-:W-:Y:S01]  /*44e0*/  FMUL R39, R23, R22 ;  /* 0x0000001617277220 */ /* 0x000fe20000400000 */
[----:B------:R-:W-:Y:S01]  /*44f0*/  FMUL R22, R31, 0.5 ;  /* 0x3f0000001f167820 */ /* 0x000fe20000400000 */
[----:B---3--:R-:W-:Y:S01]  /*4500*/  @P2 FADD R24, -R24, 1 ;  /* 0x3f80000018182421 */ /* 0x008fe20000000100 */
[----:B------:R-:W-:Y:S01]  /*4510*/  FMUL R23, R30, 0.5 ;  /* 0x3f0000001e177820 */ /* 0x000fe20000400000 */
[----:B------:R-:W-:Y:S01]  /*4520*/  FADD R113, R113, 1 ;  /* 0x3f80000071717421 */ /* 0x000fe20000000000 */
[----:B------:R-:W-:Y:S01]  /*4530*/  FMUL R101, R101, R22 ;  /* 0x0000001665657220 */ /* 0x000fe20000400000 */
[----:B------:R-:W-:Y:S01]  /*4540*/  FMUL R22, R122, 0.5 ;  /* 0x3f0000007a167820 */ /* 0x000fe20000400000 */
[----:B------:R-:W-:Y:S01]  /*4550*/  @P2 LOP3.LUT R25, R24, 0x80000000, R125, 0xb8, !PT ;  /* 0x8000000018192812 */ /* 0x000fe200078eb87d */
[----:B------:R-:W-:Y:S01]  /*4560*/  FMUL R24, R35, 0.5 ;  /* 0x3f00000023187820 */ /* 0x000fe20000400000 */
[----:B------:R-:W-:Y:S01]  /*4570*/  FMUL R100, R100, R23 ;  /* 0x0000001764647220 */ /* 0x000fe20000400000 */
[----:B------:R-:W-:Y:S01]  /*4580*/  FMUL R23, R38, 0.5 ;  /* 0x3f00000026177820 */ /* 0x000fe20000400000 */
[----:B------:R-:W-:Y:S01]  /*4590*/  FMUL R119, R119, R26 ;  /* 0x0000001a77777220 */ /* 0x000fe20000400000 */
[----:B------:R-:W-:Y:S01]  /*45a0*/  FMUL R103, R103, R24 ;  /* 0x0000001867677220 */ /* 0x000fe20000400000 */
[----:B------:R-:W-:Y:S01]  /*45b0*/  FMUL R24, R123, 0.5 ;  /* 0x3f0000007b187820 */ /* 0x000fe20000400000 */
[----:B------:R-:W-:Y:S01]  /*45c0*/  FADD R25, R25, 1 ;  /* 0x3f80000019197421 */ /* 0x000fe20000000000 */
[----:B------:R-:W-:Y:S01]  /*45d0*/  FMUL R118, R118, R23 ;  /* 0x0000001776767220 */ /* 0x000fe20000400000 */
[----:B------:R-:W-:Y:S01]  /*45e0*/  F2FP.F16.F32.PACK_AB R26, R99, R98 ;  /* 0x00000062631a723e */ /* 0x000fe200000000ff */
[----:B------:R-:W-:Y:S01]  /*45f0*/  FMUL R113, R113, R24 ;  /* 0x0000001871717220 */ /* 0x000fe20000400000 */
[----:B------:R-:W-:Y:S01]  /*4600*/  FMUL R24, R25, R22 ;  /* 0x0000001619187220 */ /* 0x000fe20000400000 */
[----:B------:R-:W-:-:S02]  /*4610*/  LEA R22, R90, UR51, 0x1 ;  /* 0x000000335a167c11 */ /* 0x000fc4000f8e08ff */
[----:B------:R-:W-:Y:S02]  /*4620*/  F2FP.F16.F32.PACK_AB R25, R114, R39 ;  /* 0x000000277219723e */ /* 0x000fe400000000ff */
[----:B------:R-:W-:Y:S02]  /*4630*/  F2FP.F16.F32.PACK_AB R27, R101, R100 ;  /* 0x00000064651b723e */ /* 0x000fe400000000ff */
[----:B------:R-:W-:Y:S02]  /*4640*/  F2FP.F16.F32.PACK_AB R24, R113, R24 ;  /* 0x000000187118723e */ /* 0x000fe400000000ff */
[----:B------:R-:W-:Y:S02]  /*4650*/  F2FP.F16.F32.PACK_AB R116, R103, R102 ;  /* 0x000000666774723e */ /* 0x000fe400000000ff */
[----:B------:R-:W-:Y:S01]  /*4660*/  F2FP.F16.F32.PACK_AB R118, R118, R37 ;  /* 0x000000257676723e */ /* 0x000fe200000000ff */
[----:B------:R1:W-:Y:S01]  /*4670*/  STSM.16.M88.4 [R22+0x200], R24 ;  /* 0x0002001816007844 */ /* 0x0003e20000000200 */
[----:B------:R-:W-:-:S02]  /*4680*/  F2FP.F16.F32.PACK_AB R119, R119, R36 ;  /* 0x000000247777723e */ /* 0x000fc400000000ff */
[----:B------:R-:W-:Y:S02]  /*4690*/  LEA R23, R95, R22, 0x1 ;  /* 0x000000165f177211 */ /* 0x000fe400078e08ff */
[----:B------:R-:W-:-:S03]  /*46a0*/  ISETP.GT.U32.AND P2, PT, R94, 0x3e, PT ;  /* 0x0000003e5e00780c */ /* 0x000fc60003f44070 */
[----:B------:R1:W-:Y:S01]  /*46b0*/  STSM.16.M88.4 [R23+0x200], R116 ;  /* 0x0002007417007844 */ /* 0x0003e20000000200 */
[----:B------:R-:W-:Y:S01]  /*46c0*/  @!PT LDS RZ, [RZ] ;  /* 0x00000000fffff984 */ /* 0x000fe20000000800 */
[----:B------:R-:W-:Y:S01]  /*46d0*/  @!PT LDS RZ, [RZ] ;  /* 0x00000000fffff984 */ /* 0x000fe20000000800 */
[----:B------:R-:W-:Y:S01]  /*46e0*/  @!PT LDS RZ, [RZ] ;  /* 0x00000000fffff984 */ /* 0x000fe20000000800 */
[----:B------:R-:W-:Y:S01]  /*46f0*/  @!PT LDS RZ, [RZ] ;  /* 0x00000000fffff984 */ /* 0x000fe20000000800 */
[----:B------:R2:W-:Y:S06]  /*4700*/  MEMBAR.ALL.CTA ;  /* 0x0000000000007992 */ /* 0x0005ec0000008000 */
[----:B--2---:R-:W2:Y:S02]  /*4710*/  FENCE.VIEW.ASYNC.S ;  /* 0x00000000000073c6 */ /* 0x004ea40000000000 */
[----:B--2---:R-:W-:Y:S06]  /*4720*/  BAR.SYNC.DEFER_BLOCKING 0x1, 0x100 ;  /* 0x0044000000007b1d */ /* 0x004fec0000010000 */
[----:B------:R-:W-:Y:S05]  /*4730*/  @P2 BRA `(.L_x_52) ;  /* 0x0000000000182947 */ /* 0x000fea0003800000 */
[----:B------:R-:W-:Y:S02]  /*4740*/  UIADD3 UR4, UP0, UR54, 0x4f0, URZ ;  /* 0x000004f036047890 */ /* 0x000fe4000ff1e03f */
[----:B------:R-:W-:Y:S02]  /*4750*/  UIADD3 UR44, UR51, 0x200, URZ ;  /* 0x00000200332c7890 */ /* 0x000fe4000fffe03f */
[----:B------:R-:W-:-:S09]  /*4760*/  UIADD3.X UR5, URZ, UR55, URZ, UP0, !UPT ;  /* 0x000000373f057290 */ /* 0x000fd200087fe43f */
[----:B------:R2:W-:Y:S01]  /*4770*/  UTMASTG.3D [UR44], [UR4] ;  /* 0x0000002c040073b5 */ /* 0x0005e20008010000 */
[----:B------:R0:W-:Y:S01]  /*4780*/  UTMACMDFLUSH ;  /* 0x00000000000079b7 */ /* 0x0001e20000000000 */
[----:B--2---:R-:W-:-:S04]  /*4790*/  DEPBAR.LE SB0, 0x1 ;  /* 0x000080400000791a */ /* 0x004fc80000000000 */
.L_x_52:
[----:B------:R-:W-:Y:S05]  /*47a0*/  BSYNC B0 ;  /* 0x0000000000007941 */ /* 0x000fea0003800000 */
.L_x_51:
[----:B------:R-:W-:Y:S01]  /*47b0*/  BAR.SYNC.DEFER_BLOCKING 0x1, 0x100 ;  /* 0x0044000000007b1d */ /* 0x000fe20000010000 */
[----:B------:R-:W-:Y:S01]  /*47c0*/  ISETP.NE.AND P3, PT, RZ, UR41, PT ;  /* 0x00000029ff007c0c */ /* 0x000fe2000bf65270 */
[----:B-1----:R-:W-:-:S12]  /*47d0*/  VIADD R24, R22, 0x200 ;  /* 0x0000020016187836 */ /* 0x002fd80000000000 */
[----:B------:R-:W-:Y:S05]  /*47e0*/  @!P3 BRA `(.L_x_53) ;  /* 0x000000000034b947 */ /* 0x000fea0003800000 */
[----:B------:R-:W-:Y:S04]  /*47f0*/  BSSY B0, `(.L_x_54) ;  /* 0x0000009000007945 */ /* 0x000fe80003800000 */
[----:B------:R-:W-:Y:S05]  /*4800*/  @P0 BRA `(.L_x_55) ;  /* 0x00000000001c0947 */ /* 0x000fea0003800000 */
[----:B------:R-:W-:-:S13]  /*4810*/  ISETP.NE.AND P3, PT, R109, 0x3, PT ;  /* 0x000000036d00780c */ /* 0x000fda0003f65270 */
[----:B------:R-:W-:Y:S05]  /*4820*/  @!P3 BRA `(.L_x_56) ;  /* 0x000000000004b947 */ /* 0x000fea0003800000 */
[----:B------:R-:W-:Y:S01]  /*4830*/  BPT.TRAP 0x1 ;  /* 0x000000040000795c */ /* 0x000fe20000300000 */
.L_x_56:
[----:B------:R-:W-:-:S04]  /*4840*/  ULEA UR4, UR40, UR51, 0x3 ;  /* 0x0000003328047291 */ /* 0x000fc8000f8e183f */
[----:B------:R-:W-:-:S04]  /*4850*/  UIADD3 UR4, UR4, 0x80, URZ ;  /* 0x0000008004047890 */ /* 0x000fc8000fffe03f */
[----:B------:R-:W-:-:S09]  /*4860*/  UPRMT UR4, UR50, 0x654, UR4 ;  /* 0x0000065432047896 */ /* 0x000fd20008000004 */
[----:B------:R-:W-:Y:S03]  /*4870*/  SYNCS.ARRIVE.TRANS64.RED.A1T0 RZ, [UR4], RZ ;  /* 0x000000ffffff79a7 */ /* 0x000fe60008100404 */
.L_x_55:
[----:B------:R-:W-:Y:S05]  /*4880*/  BSYNC B0 ;  /* 0x0000000000007941 */ /* 0x000fea0003800000 */
.L_x_54:
[----:B------:R-:W-:-:S04]  /*4890*/  UIADD3 UR40, UR40, 0x1, URZ ;  /* 0x0000000128287890 */ /* 0x000fc8000fffe03f */
[----:B------:R-:W-:-:S04]  /*48a0*/  UISETP.NE.AND UP0, UPT, UR40, 0x4, UPT ;  /* 0x000000042800788c */ /* 0x000fc8000bf05270 */
[----:B------:R-:W-:-:S12]  /*48b0*/  USEL UR40, UR40, URZ, UP0 ;  /* 0x0000003f28287287 */ /* 0x000fd80008000000 */
.L_x_53:
[----:B------:R-:W-:Y:S04]  /*48c0*/  BSSY B0, `(.L_x_57) ;  /* 0x0000011000007945 */ /* 0x000fe80003800000 */
[----:B------:R-:W-:Y:S05]  /*48d0*/  @P0 BRA `(.L_x_58) ;  /* 0x00000000003c0947 */ /* 0x000fea0003800000 */
[----:B------:R-:W-:-:S13]  /*48e0*/  ISETP.NE.AND P3, PT, R109, 0x3, PT ;  /* 0x000000036d00780c */ /* 0x000fda0003f65270 */
[----:B------:R-:W-:Y:S05]  /*48f0*/  @!P3 BRA `(.L_x_59) ;  /* 0x000000000004b947 */ /* 0x000fea0003800000 */
[----:B------:R-:W-:Y:S01]  /*4900*/  BPT.TRAP 0x1 ;  /* 0x000000040000795c */ /* 0x000fe20000300000 */
.L_x_59:
[----:B------:R-:W-:Y:S01]  /*4910*/  LEA R27, R21, UR51, 0x3 ;  /* 0x00000033151b7c11 */ /* 0x000fe2000f8e18ff */
[----:B------:R-:W-:Y:S01]  /*4920*/  BSSY B1, `(.L_x_60) ;  /* 0x0000006000017945 */ /* 0x000fe20003800000 */
[----:B------:R-:W-:Y:S02]  /*4930*/  SHF.L.U32 R28, R93, 0x1f, RZ ;  /* 0x0000001f5d1c7819 */ /* 0x000fe400000006ff */
[----:B------:R-:W-:Y:S02]  /*4940*/  @!P4 LEA R26, R21, R24, 0xd ;  /* 0x00000018151ac211 */ /* 0x000fe400078e68ff */
[----:B------:R-:W1:Y:S03]  /*4950*/  SYNCS.PHASECHK.TRANS64.TRYWAIT P3, [R27+URZ+0x60], R28 ;  /* 0x0000601c1b0075a7 */ /* 0x000e66000806017f */
[----:B------:R-:W-:Y:S01]  /*4960*/  @!P4 IMAD R25, R95, 0x2, R26 ;  /* 0x000000025f19c824 */ /* 0x000fe200078e021a */
[----:B-1----:R-:W-:Y:S06]  /*4970*/  @!P3 BRA `(.L_x_61) ;  /* 0x000000900094b947 */ /* 0x002fec0003800000 */
.L_x_167:
[----:B------:R-:W-:Y:S05]  /*4980*/  BSYNC B1 ;  /* 0x0000000000017941 */ /* 0x000fea0003800000 */
.L_x_60:
[----:B------:R-:W-:Y:S05]  /*4990*/  @!P4 WARPSYNC.ALL ;  /* 0x000000000000c948 */ /* 0x000fea0003800000 */
[----:B------:R2:W3:Y:S01]  /*49a0*/  @!P4 LDSM.16.M88.4 R8, [R26] ;  /* 0x000000001a08c83b */ /* 0x0004e20000000200 */
[----:B------:R-:W-:-:S03]  /*49b0*/  IADD3 R21, R21, 0x1, RZ ;  /* 0x0000000115157810 */ /* 0x000fc60007ffe0ff */
[----:B------:R2:W4:Y:S04]  /*49c0*/  @!P4 LDSM.16.M88.4 R4, [R25] ;  /* 0x000000001904c83b */ /* 0x0005280000000200 */
.L_x_58:
[----:B------:R-:W-:Y:S05]  /*49d0*/  BSYNC B0 ;  /* 0x0000000000007941 */ /* 0x000fea0003800000 */
.L_x_57:
[--C-:B--23--:R-:W-:Y:S02]  /*49e0*/  HADD2.F32 R26, -RZ, R9.reuse.H0_H0 ;  /* 0x20000009ff1a7230 */ /* 0x10cfe40000004100 */
[C---:B------:R-:W-:Y:S01]  /*49f0*/  FMUL R25, R91.reuse, R42 ;  /* 0x0000002a5b197220 */ /* 0x040fe20000400000 */
[----:B-1----:R-:W-:Y:S02]  /*4a00*/  HADD2.F32 R28, -RZ, R9.H1_H1 ;  /* 0x30000009ff1c7230 */ /* 0x002fe40000004100 */
[C---:B------:R-:W-:Y:S01]  /*4a10*/  FMUL R43, R91.reuse, R43 ;  /* 0x0000002b5b2b7220 */ /* 0x040fe20000400000 */
[C---:B------:R-:W-:Y:S01]  /*4a20*/  FMUL R45, R91.reuse, R45 ;  /* 0x0000002d5b2d7220 */ /* 0x040fe20000400000 */
[C---:B------:R-:W-:Y:S01]  /*4a30*/  FFMA R25, R92.reuse, R26, R25 ;  /* 0x0000001a5c197223 */ /* 0x040fe20000000019 */
[C---:B------:R-:W-:Y:S01]  /*4a40*/  FMUL R47, R91.reuse, R47 ;  /* 0x0000002f5b2f7220 */ /* 0x040fe20000400000 */
[----:B------:R-:W-:Y:S01]  /*4a50*/  FFMA R26, R92, R28, R43 ;  /* 0x0000001c5c1a7223 */ /* 0x000fe2000000002b */
[----:B------:R-:W-:Y:S01]  /*4a60*/  FMUL R49, R91, R49 ;  /* 0x000000315b317220 */ /* 0x000fe20000400000 */
[----:B------:R-:W-:Y:S01]  /*4a70*/  FMUL R42, R25, 0.70710676908493041992 ;  /* 0x3f3504f3192a7820 */ /* 0x000fe20000400000 */
[C---:B------:R-:W-:Y:S01]  /*4a80*/  FMUL R51, R91.reuse, R51 ;  /* 0x000000335b337220 */ /* 0x040fe20000400000 */
[----:B------:R-:W-:Y:S01]  /*4a90*/  FMUL R33, R26, 0.70710676908493041992 ;  /* 0x3f3504f31a217820 */ /* 0x000fe20000400000 */
[----:B------:R-:W-:Y:S01]  /*4aa0*/  FMUL R53, R91, R53 ;  /* 0x000000355b357220 */ /* 0x000fe20000400000 */
[C---:B------:R-:W-:Y:S01]  /*4ab0*/  FMUL R27, R42.reuse, R42 ;  /* 0x0000002a2a1b7220 */ /* 0x040fe20000400000 */
[C---:B------:R-:W-:Y:S01]  /*4ac0*/  FSETP.GE.AND P3, PT, |R42|.reuse, 1.0029599666595458984, PT ;  /* 0x3f8060fe2a00780b */ /* 0x040fe20003f66200 */
[C---:B------:R-:W-:Y:S01]  /*4ad0*/  FMUL R29, R33.reuse, R33 ;  /* 0x00000021211d7220 */ /* 0x040fe20000400000 */
[----:B------:R-:W-:Y:S01]  /*4ae0*/  FSETP.GE.AND P5, PT, |R33|, 1.0029599666595458984, PT ;  /* 0x3f8060fe2100780b */ /* 0x000fe20003fa6200 */
[----:B----4-:R-:W-:Y:S01]  /*4af0*/  HADD2.F32 R105, -RZ, R7.H1_H1 ;  /* 0x30000007ff697230 */ /* 0x010fe20000004100 */
[----:B------:R-:W-:Y:S01]  /*4b00*/  FSEL R27, |R42|, R27, P3 ;  /* 0x0000001b2a1b7208 */ /* 0x000fe20001800200 */
[C---:B------:R-:W-:Y:S01]  /*4b10*/  FMUL R55, R91.reuse, R55 ;  /* 0x000000375b377220 */ /* 0x040fe20000400000 */
[----:B------:R-:W-:Y:S01]  /*4b20*/  FSEL R28, R0, 8.4834944573231041431e-05, P3 ;  /* 0x38b1e96a001c7808 */ /* 0x000fe20001800000 */
[----:B------:R-:W-:Y:S01]  /*4b30*/  FMUL R41, R91, R41 ;  /* 0x000000295b297220 */ /* 0x000fe20000400000 */
[----:B------:R-:W-:Y:S01]  /*4b40*/  FSEL R30, -R3, -0.00082130916416645050049, P3 ;  /* 0xba574d20031e7808 */ /* 0x000fe20001800100 */
[----:B------:R-:W-:Y:S01]  /*4b50*/  FFMA R105, R92, R105, R55 ;  /* 0x000000695c697223 */ /* 0x000fe20000000037 */
[----:B------:R-:W-:Y:S01]  /*4b60*/  FSEL R32, R12, 0.0052134888246655464172, P3 ;  /* 0x3baad5ea0c207808 */ /* 0x000fe20001800000 */
[----:B------:R-:W-:Y:S01]  /*4b70*/  HADD2.F32 R103, -RZ, R8.H0_H0 ;  /* 0x20000008ff677230 */ /* 0x000fe20000004100 */
[----:B------:R-:W-:Y:S01]  /*4b80*/  FSEL R29, |R33|, R29, P5 ;  /* 0x0000001d211d7208 */ /* 0x000fe20002800200 */
[----:B------:R-:W-:Y:S01]  /*4b90*/  FFMA R28, R27, R28, R30 ;  /* 0x0000001c1b1c7223 */ /* 0x000fe2000000001e */
[----:B------:R-:W-:Y:S01]  /*4ba0*/  FSEL R34, R0, 8.4834944573231041431e-05, P5 ;  /* 0x38b1e96a00227808 */ /* 0x000fe20002800000 */
[----:B------:R-:W-:Y:S05]  /*4bb0*/  WARPSYNC.ALL ;  /* 0x0000000000007948 */ /* 0x000fea0003800000 */
[----:B------:R-:W-:Y:S01]  /*4bc0*/  FSEL R36, -R3, -0.00082130916416645050049, P5 ;  /* 0xba574d2003247808 */ /* 0x000fe20002800100 */
[----:B------:R-:W-:Y:S01]  /*4bd0*/  FFMA R28, R27, R28, R32 ;  /* 0x0000001c1b1c7223 */ /* 0x000fe20000000020 */
[----:B------:R-:W-:Y:S01]  /*4be0*/  FSEL R30, -R13, -0.026868773624300956726, P3 ;  /* 0xbcdc1be70d1e7808 */ /* 0x000fe20001800100 */
[----:B------:R-:W-:Y:S01]  /*4bf0*/  BSSY B0, `(.L_x_62) ;  /* 0x00001bc000007945 */ /* 0x000fe20003800000 */
        /* <DEDUP_REMOVED lines=16> */
[----:B------:R-:W-:Y:S01]  /*4d00*/  FSEL R31, R20, 0.12837915122509002686, P5 ;  /* 0x3e0375d3141f7808 */ /* 0x000fe20002800000 */
[----:B------:R-:W-:Y:S01]  /*4d10*/  FFMA R34, R29, R34, R36 ;  /* 0x000000221d227223 */ /* 0x000fe20000000024 */
[----:B------:R-:W-:Y:S01]  /*4d20*/  FSEL R28, -|R33|, R33, P5 ;  /* 0x00000021211c7208 */ /* 0x000fe20002800300 */
[----:B------:R-:W-:-:S02]  /*4d30*/  FFMA R27, R27, R30, R30 ;  /* 0x0000001e1b1b7223 */ /* 0x000fc4000000001e */
[----:B------:R-:W-:Y:S01]  /*4d40*/  FFMA R31, R29, R34, R31 ;  /* 0x000000221d1f7223 */ /* 0x000fe2000000001f */
[----:B------:R-:W-:Y:S01]  /*4d50*/  FMUL R29, R91, R44 ;  /* 0x0000002c5b1d7220 */ /* 0x000fe20000400000 */
[----:B------:R-:W1:Y:S01]  /*4d60*/  @P3 MUFU.EX2 R30, R27 ;  /* 0x0000001b001e3308 */ /* 0x000e620000000800 */
[--C-:B------:R-:W-:Y:S02]  /*4d70*/  HADD2.F32 R34, -RZ, R10.reuse.H1_H1 ;  /* 0x3000000aff227230 */ /* 0x100fe40000004100 */
[----:B------:R-:W-:Y:S01]  /*4d80*/  FFMA R28, R31, R28, R28 ;  /* 0x0000001c1f1c7223 */ /* 0x000fe2000000001c */
[----:B------:R-:W-:-:S04]  /*4d90*/  HADD2.F32 R31, -RZ, R10.H0_H0 ;  /* 0x2000000aff1f7230 */ /* 0x000fc80000004100 */
[----:B------:R-:W2:Y:S01]  /*4da0*/  @P5 MUFU.EX2 R32, R28 ;  /* 0x0000001c00205308 */ /* 0x000ea20000000800 */
[----:B------:R-:W-:-:S04]  /*4db0*/  FFMA R29, R92, R31, R29 ;  /* 0x0000001f5c1d7223 */ /* 0x000fc8000000001d */
[----:B------:R-:W-:Y:S01]  /*4dc0*/  FMUL R98, R29, 0.70710676908493041992 ;  /* 0x3f3504f31d627820 */ /* 0x000fe20000400000 */
[----:B-1----:R-:W-:Y:S01]  /*4dd0*/  @P3 FADD R31, -R30, 1 ;  /* 0x3f8000001e1f3421 */ /* 0x002fe20000000100 */
[----:B------:R-:W-:-:S04]  /*4de0*/  FFMA R30, R92, R34, R45 ;  /* 0x000000225c1e7223 */ /* 0x000fc8000000002d */
[----:B------:R-:W-:Y:S01]  /*4df0*/  @P3 LOP3.LUT R27, R31, 0x80000000, R42, 0xb8, !PT ;  /* 0x800000001f1b3812 */ /* 0x000fe200078eb82a */
[C---:B------:R-:W-:Y:S01]  /*4e00*/  FMUL R31, R98.reuse, R98 ;  /* 0x00000062621f7220 */ /* 0x040fe20000400000 */
[----:B------:R-:W-:Y:S01]  /*4e10*/  FSETP.GE.AND P3, PT, |R98|, 1.0029599666595458984, PT ;  /* 0x3f8060fe6200780b */ /* 0x000fe20003f66200 */
[----:B--2---:R-:W-:Y:S01]  /*4e20*/  @P5 FADD R32, -R32, 1 ;  /* 0x3f80000020205421 */ /* 0x004fe20000000100 */
[----:B------:R-:W-:Y:S01]  /*4e30*/  FMUL R37, R30, 0.70710676908493041992 ;  /* 0x3f3504f31e257820 */ /* 0x000fe20000400000 */
[----:B------:R-:W-:Y:S01]  /*4e40*/  FADD R27, R27, 1 ;  /* 0x3f8000001b1b7421 */ /* 0x000fe20000000000 */
[----:B------:R-:W-:Y:S02]  /*4e50*/  FSEL R31, |R98|, R31, P3 ;  /* 0x0000001f621f7208 */ /* 0x000fe40001800200 */
[----:B------:R-:W-:Y:S01]  /*4e60*/  @P5 LOP3.LUT R28, R32, 0x80000000, R33, 0xb8, !PT ;  /* 0x80000000201c5812 */ /* 0x000fe200078eb821 */
[----:B------:R-:W-:Y:S01]  /*4e70*/  FMUL R33, R37, R37 ;  /* 0x0000002525217220 */ /* 0x000fe20000400000 */
[----:B------:R-:W-:-:S02]  /*4e80*/  FSEL R32, R0, 8.4834944573231041431e-05, P3 ;  /* 0x38b1e96a00207808 */ /* 0x000fc40001800000 */
[----:B------:R-:W-:Y:S01]  /*4e90*/  FSEL R34, -R3, -0.00082130916416645050049, P3 ;  /* 0xba574d2003227808 */ /* 0x000fe20001800100 */
[----:B------:R-:W-:Y:S01]  /*4ea0*/  FADD R28, R28, 1 ;  /* 0x3f8000001c1c7421 */ /* 0x000fe20000000000 */
[----:B------:R-:W-:Y:S02]  /*4eb0*/  FSETP.GE.AND P5, PT, |R37|, 1.0029599666595458984, PT ;  /* 0x3f8060fe2500780b */ /* 0x000fe40003fa6200 */
[----:B------:R-:W-:Y:S01]  /*4ec0*/  FSEL R36, -R13, -0.026868773624300956726, P3 ;  /* 0xbcdc1be70d247808 */ /* 0x000fe20001800100 */
[----:B------:R-:W-:Y:S01]  /*4ed0*/  FFMA R32, R31, R32, R34 ;  /* 0x000000201f207223 */ /* 0x000fe20000000022 */
[----:B------:R-:W-:Y:S02]  /*4ee0*/  FSEL R34, R12, 0.0052134888246655464172, P3 ;  /* 0x3baad5ea0c227808 */ /* 0x000fe40001800000 */
[----:B------:R-:W-:Y:S02]  /*4ef0*/  FSEL R33, |R37|, R33, P5 ;  /* 0x0000002125217208 */ /* 0x000fe40002800200 */
[----:B------:R-:W-:Y:S01]  /*4f00*/  FSEL R38, R0, 8.4834944573231041431e-05, P5 ;  /* 0x38b1e96a00267808 */ /* 0x000fe20002800000 */
[----:B------:R-:W-:Y:S01]  /*4f10*/  FFMA R32, R31, R32, R34 ;  /* 0x000000201f207223 */ /* 0x000fe20000000022 */
[----:B------:R-:W-:-:S02]  /*4f20*/  FSEL R42, -R3, -0.00082130916416645050049, P5 ;  /* 0xba574d20032a7808 */ /* 0x000fc40002800100 */
[----:B------:R-:W-:Y:S01]  /*4f30*/  FSEL R44, R12, 0.0052134888246655464172, P5 ;  /* 0x3baad5ea0c2c7808 */ /* 0x000fe20002800000 */
[----:B------:R-:W-:Y:S01]  /*4f40*/  FFMA R32, R31, R32, R36 ;  /* 0x000000201f207223 */ /* 0x000fe20000000024 */
[C---:B------:R-:W-:Y:S01]  /*4f50*/  FSEL R34, R14.reuse, 0.11284004896879196167, P3 ;  /* 0x3de718af0e227808 */ /* 0x040fe20001800000 */
[----:B------:R-:W-:Y:S01]  /*4f60*/  FFMA R38, R33, R38, R42 ;  /* 0x0000002621267223 */ /* 0x000fe2000000002a */
[----:B------:R-:W-:Y:S02]  /*4f70*/  FSEL R42, -R13, -0.026868773624300956726, P5 ;  /* 0xbcdc1be70d2a7808 */ /* 0x000fe40002800100 */
[----:B------:R-:W-:Y:S01]  /*4f80*/  FSEL R36, R15, -0.37612664699554443359, P3 ;  /* 0xbec093ac0f247808 */ /* 0x000fe20001800000 */
[----:B------:R-:W-:Y:S01]  /*4f90*/  FFMA R38, R33, R38, R44 ;  /* 0x0000002621267223 */ /* 0x000fe2000000002c */
[----:B------:R-:W-:Y:S01]  /*4fa0*/  FFMA R32, R31, R32, R34 ;  /* 0x000000201f207223 */ /* 0x000fe20000000022 */
[----:B------:R-:W-:Y:S02]  /*4fb0*/  FSEL R44, R14, 0.11284004896879196167, P5 ;  /* 0x3de718af0e2c7808 */ /* 0x000fe40002800000 */
        /* <DEDUP_REMOVED lines=189> */
[C---:B------:R-:W-:Y:S01]  /*5b90*/  FFMA R50, R49.reuse, R50, R52 ;  /* 0x0000003231327223 */ /* 0x040fe20000000034 */
        /* <DEDUP_REMOVED lines=15> */
[C---:B------:R-:W-:Y:S01]  /*5c90*/  FSEL R52, R20.reuse, 0.12837915122509002686, P3 ;  /* 0x3e0375d314347808 */ /* 0x040fe20001800000 */
        /* <DEDUP_REMOVED lines=11> */
[----:B------:R-:W1:Y:S02]  /*5d50*/  @P3 MUFU.EX2 R52, R49 ;  /* 0x0000003100343308 */ /* 0x000e640000000800 */
[----:B------:R-:W-:Y:S01]  /*5d60*/  FFMA R98, R53, R50, R50 ;  /* 0x0000003235627223 */ /* 0x000fe20000000032 */
[----:B------:R-:W-:-:S05]  /*5d70*/  HADD2.F32 R50, -RZ, R7.H0_H0 ;  /* 0x20000007ff327230 */ /* 0x000fca0000004100 */
[----:B------:R-:W2:Y:S01]  /*5d80*/  @P5 MUFU.EX2 R53, R98 ;  /* 0x0000006200355308 */ /* 0x000ea20000000800 */
[----:B------:R-:W-:-:S04]  /*5d90*/  FFMA R50, R92, R50, R51 ;  /* 0x000000325c327223 */ /* 0x000fc80000000033 */
[----:B------:R-:W-:Y:S01]  /*5da0*/  FMUL R114, R50, 0.70710676908493041992 ;  /* 0x3f3504f332727820 */ /* 0x000fe20000400000 */
[----:B-1----:R-:W-:-:S03]  /*5db0*/  @P3 FADD R52, -R52, 1 ;  /* 0x3f80000034343421 */ /* 0x002fc60000000100 */
[----:B------:R-:W-:Y:S02]  /*5dc0*/  FMUL R51, R114, R114 ;  /* 0x0000007272337220 */ /* 0x000fe40000400000 */
[----:B------:R-:W-:Y:S01]  /*5dd0*/  @P3 LOP3.LUT R49, R52, 0x80000000, R99, 0xb8, !PT ;  /* 0x8000000034313812 */ /* 0x000fe200078eb863 */
[----:B------:R-:W-:Y:S01]  /*5de0*/  FMUL R99, R105, 0.70710676908493041992 ;  /* 0x3f3504f369637820 */ /* 0x000fe20000400000 */
[C---:B------:R-:W-:Y:S01]  /*5df0*/  FSETP.GE.AND P3, PT, |R114|.reuse, 1.0029599666595458984, PT ;  /* 0x3f8060fe7200780b */ /* 0x040fe20003f66200 */
[----:B--2---:R-:W-:Y:S02]  /*5e00*/  @P5 FADD R53, -R53, 1 ;  /* 0x3f80000035355421 */ /* 0x004fe40000000100 */
[----:B------:R-:W-:Y:S01]  /*5e10*/  FADD R49, R49, 1 ;  /* 0x3f80000031317421 */ /* 0x000fe20000000000 */
[----:B------:R-:W-:Y:S02]  /*5e20*/  FSEL R51, |R114|, R51, P3 ;  /* 0x0000003372337208 */ /* 0x000fe40001800200 */
[----:B------:R-:W-:-:S02]  /*5e30*/  FSEL R52, R0, 8.4834944573231041431e-05, P3 ;  /* 0x38b1e96a00347808 */ /* 0x000fc40001800000 */
[----:B------:R-:W-:Y:S02]  /*5e40*/  FSEL R54, -R3, -0.00082130916416645050049, P3 ;  /* 0xba574d2003367808 */ /* 0x000fe40001800100 */
[----:B------:R-:W-:Y:S01]  /*5e50*/  @P5 LOP3.LUT R98, R53, 0x80000000, R106, 0xb8, !PT ;  /* 0x8000000035625812 */ /* 0x000fe200078eb86a */
[C---:B------:R-:W-:Y:S01]  /*5e60*/  FMUL R53, R99.reuse, R99 ;  /* 0x0000006363357220 */ /* 0x040fe20000400000 */
[----:B------:R-:W-:Y:S01]  /*5e70*/  FSETP.GE.AND P5, PT, |R99|, 1.0029599666595458984, PT ;  /* 0x3f8060fe6300780b */ /* 0x000fe20003fa6200 */
[----:B------:R-:W-:Y:S01]  /*5e80*/  FFMA R52, R51, R52, R54 ;  /* 0x0000003433347223 */ /* 0x000fe20000000036 */
[----:B------:R-:W-:Y:S01]  /*5e90*/  FSEL R54, R12, 0.0052134888246655464172, P3 ;  /* 0x3baad5ea0c367808 */ /* 0x000fe20001800000 */
[----:B------:R-:W-:Y:S01]  /*5ea0*/  FADD R98, R98, 1 ;  /* 0x3f80000062627421 */ /* 0x000fe20000000000 */
[----:B------:R-:W-:Y:S02]  /*5eb0*/  FSEL R55, |R99|, R53, P5 ;  /* 0x0000003563377208 */ /* 0x000fe40002800200 */
[----:B------:R-:W-:Y:S01]  /*5ec0*/  FSEL R102, R0, 8.4834944573231041431e-05, P5 ;  /* 0x38b1e96a00667808 */ /* 0x000fe20002800000 */
[----:B------:R-:W-:Y:S01]  /*5ed0*/  FFMA R52, R51, R52, R54 ;  /* 0x0000003433347223 */ /* 0x000fe20000000036 */
[----:B------:R-:W-:-:S02]  /*5ee0*/  FSEL R104, -R3, -0.00082130916416645050049, P5 ;  /* 0xba574d2003687808 */ /* 0x000fc40002800100 */
[----:B------:R-:W-:Y:S02]  /*5ef0*/  FSEL R100, -R13, -0.026868773624300956726, P3 ;  /* 0xbcdc1be70d647808 */ /* 0x000fe40001800100 */
        /* <DEDUP_REMOVED lines=18> */
[----:B------:R-:W-:-:S02]  /*6020*/  HADD2.F32 R104, -RZ, R8.H1_H1 ;  /* 0x30000008ff687230 */ /* 0x000fc40000004100 */
[----:B------:R-:W-:Y:S01]  /*6030*/  FFMA R100, R52, R53, R53 ;  /* 0x0000003534647223 */ /* 0x000fe20000000035 */
[----:B------:R-:W-:Y:S01]  /*6040*/  FSEL R53, -|R99|, R99, P5 ;  /* 0x0000006363357208 */ /* 0x000fe20002800300 */
[----:B------:R-:W-:Y:S02]  /*6050*/  FFMA R102, R55, R102, R51 ;  /* 0x0000006637667223 */ /* 0x000fe40000000033 */
[----:B------:R-:W1:Y:S01]  /*6060*/  @P3 MUFU.EX2 R51, R100 ;  /* 0x0000006400333308 */ /* 0x000e620000000800 */
[----:B------:R-:W-:Y:S01]  /*6070*/  FFMA R104, R92, R104, R41 ;  /* 0x000000685c687223 */ /* 0x000fe20000000029 */
[----:B------:R-:W-:Y:S01]  /*6080*/  FFMA R102, R102, R53, R53 ;  /* 0x0000003566667223 */ /* 0x000fe20000000035 */
[----:B------:R-:W-:Y:S02]  /*6090*/  FMUL R41, R91, R40 ;  /* 0x000000285b297220 */ /* 0x000fe40000400000 */
[----:B------:R-:W-:Y:S02]  /*60a0*/  FMUL R106, R104, 0.70710676908493041992 ;  /* 0x3f3504f3686a7820 */ /* 0x000fe40000400000 */
[----:B------:R-:W-:Y:S01]  /*60b0*/  FFMA R103, R92, R103, R41 ;  /* 0x000000675c677223 */ /* 0x000fe20000000029 */
[----:B------:R-:W2:Y:S01]  /*60c0*/  @P5 MUFU.EX2 R52, R102 ;  /* 0x0000006600345308 */ /* 0x000ea20000000800 */
[----:B------:R-:W-:-:S02]  /*60d0*/  FMUL R40, R106, R106 ;  /* 0x0000006a6a287220 */ /* 0x000fc40000400000 */
[----:B------:R-:W-:Y:S01]  /*60e0*/  FMUL R107, R103, 0.70710676908493041992 ;  /* 0x3f3504f3676b7820 */ /* 0x000fe20000400000 */
[----:B-1----:R-:W-:-:S05]  /*60f0*/  @P3 FADD R51, -R51, 1 ;  /* 0x3f80000033333421 */ /* 0x002fca0000000100 */
[----:B------:R-:W-:Y:S02]  /*6100*/  @P3 LOP3.LUT R100, R51, 0x80000000, R114, 0xb8, !PT ;  /* 0x8000000033643812 */ /* 0x000fe400078eb872 */
[----:B------:R-:W-:Y:S01]  /*6110*/  FSETP.GE.AND P3, PT, |R106|, 1.0029599666595458984, PT ;  /* 0x3f8060fe6a00780b */ /* 0x000fe20003f66200 */
[----:B--2---:R-:W-:Y:S02]  /*6120*/  @P5 FADD R52, -R52, 1 ;  /* 0x3f80000034345421 */ /* 0x004fe40000000100 */
[----:B------:R-:W-:Y:S01]  /*6130*/  FADD R100, R100, 1 ;  /* 0x3f80000064647421 */ /* 0x000fe20000000000 */
[----:B------:R-:W-:Y:S02]  /*6140*/  FSEL R41, R0, 8.4834944573231041431e-05, P3 ;  /* 0x38b1e96a00297808 */ /* 0x000fe40001800000 */
[----:B------:R-:W-:Y:S02]  /*6150*/  @P5 LOP3.LUT R102, R52, 0x80000000, R99, 0xb8, !PT ;  /* 0x8000000034665812 */ /* 0x000fe400078eb863 */
[----:B------:R-:W-:Y:S01]  /*6160*/  FSEL R52, |R106|, R40, P3 ;  /* 0x000000286a347208 */ /* 0x000fe20001800200 */
[----:B------:R-:W-:Y:S01]  /*6170*/  FMUL R40, R107, R107 ;  /* 0x0000006b6b287220 */ /* 0x000fe20000400000 */
[----:B------:R-:W-:Y:S01]  /*6180*/  FSEL R51, -R3, -0.00082130916416645050049, P3 ;  /* 0xba574d2003337808 */ /* 0x000fe20001800100 */
[----:B------:R-:W-:Y:S01]  /*6190*/  FADD R102, R102, 1 ;  /* 0x3f80000066667421 */ /* 0x000fe20000000000 */
[----:B------:R-:W-:-:S02]  /*61a0*/  FSETP.GE.AND P5, PT, |R107|, 1.0029599666595458984, PT ;  /* 0x3f8060fe6b00780b */ /* 0x000fc40003fa6200 */
[----:B------:R-:W-:Y:S01]  /*61b0*/  FSEL R55, R12, 0.0052134888246655464172, P3 ;  /* 0x3baad5ea0c377808 */ /* 0x000fe20001800000 */
[----:B------:R-:W-:Y:S01]  /*61c0*/  FFMA R53, R52, R41, R51 ;  /* 0x0000002934357223 */ /* 0x000fe20000000033 */
[----:B------:R-:W-:Y:S02]  /*61d0*/  FSEL R40, |R107|, R40, P5 ;  /* 0x000000286b287208 */ /* 0x000fe40002800200 */
[----:B------:R-:W-:Y:S01]  /*61e0*/  FSEL R41, R0, 8.4834944573231041431e-05, P5 ;  /* 0x38b1e96a00297808 */ /* 0x000fe20002800000 */
[----:B------:R-:W-:Y:S01]  /*61f0*/  FFMA R55, R52, R53, R55 ;  /* 0x0000003534377223 */ /* 0x000fe20000000037 */
[----:B------:R-:W-:Y:S02]  /*6200*/  FSEL R51, -R3, -0.00082130916416645050049, P5 ;  /* 0xba574d2003337808 */ /* 0x000fe40002800100 */
[C---:B------:R-:W-:Y:S02]  /*6210*/  FSEL R99, -R13.reuse, -0.026868773624300956726, P3 ;  /* 0xbcdc1be70d637808 */ /* 0x040fe40001800100 */
[----:B------:R-:W-:Y:S01]  /*6220*/  FSEL R53, R12, 0.0052134888246655464172, P5 ;  /* 0x3baad5ea0c357808 */ /* 0x000fe20002800000 */
[----:B------:R-:W-:Y:S01]  /*6230*/  FFMA R41, R40, R41, R51 ;  /* 0x0000002928297223 */ /* 0x000fe20000000033 */
[----:B------:R-:W-:Y:S01]  /*6240*/  FSEL R101, R14, 0.11284004896879196167, P3 ;  /* 0x3de718af0e657808 */ /* 0x000fe20001800000 */
        /* <DEDUP_REMOVED lines=17> */
[----:B------:R-:W-:Y:S02]  /*6360*/  FFMA R41, R40, R41, R52 ;  /* 0x0000002928297223 */ /* 0x000fe40000000034 */
[----:B------:R-:W1:Y:S02]  /*6370*/  @P3 MUFU.EX2 R51, R55 ;  /* 0x0000003700333308 */ /* 0x000e640000000800 */
[----:B------:R-:W-:-:S06]  /*6380*/  FFMA R41, R41, R54, R54 ;  /* 0x0000003629297223 */ /* 0x000fcc0000000036 */
[----:B------:R-:W2:Y:S01]  /*6390*/  @P5 MUFU.EX2 R40, R41 ;  /* 0x0000002900285308 */ /* 0x000ea20000000800 */
[----:B-1----:R-:W-:-:S05]  /*63a0*/  @P3 FADD R51, -R51, 1 ;  /* 0x3f80000033333421 */ /* 0x002fca0000000100 */
[----:B------:R-:W-:Y:S01]  /*63b0*/  @P3 LOP3.LUT R55, R51, 0x80000000, R106, 0xb8, !PT ;  /* 0x8000000033373812 */ /* 0x000fe200078eb86a */
[----:B--2---:R-:W-:-:S04]  /*63c0*/  @P5 FADD R40, -R40, 1 ;  /* 0x3f80000028285421 */ /* 0x004fc80000000100 */
[----:B------:R-:W-:Y:S01]  /*63d0*/  FADD R55, R55, 1 ;  /* 0x3f80000037377421 */ /* 0x000fe20000000000 */
[----:B------:R-:W-:Y:S01]  /*63e0*/  @P5 LOP3.LUT R41, R40, 0x80000000, R107, 0xb8, !PT ;  /* 0x8000000028295812 */ /* 0x000fe200078eb86b */
[----:B------:R-:W-:Y:S01]  /*63f0*/  FMUL R40, R25, 0.5 ;  /* 0x3f00000019287820 */ /* 0x000fe20000400000 */
[----:B------:R-:W-:Y:S01]  /*6400*/  FMUL R25, R26, 0.5 ;  /* 0x3f0000001a197820 */ /* 0x000fe20000400000 */
[----:B------:R-:W-:Y:S01]  /*6410*/  FMUL R26, R29, 0.5 ;  /* 0x3f0000001d1a7820 */ /* 0x000fe20000400000 */
[----:B------:R-:W-:Y:S01]  /*6420*/  FMUL R29, R30, 0.5 ;  /* 0x3f0000001e1d7820 */ /* 0x000fe20000400000 */
[----:B------:R-:W-:Y:S01]  /*6430*/  FMUL R40, R27, R40 ;  /* 0x000000281b287220 */ /* 0x000fe20000400000 */
[----:B------:R-:W-:Y:S01]  /*6440*/  FMUL R51, R28, R25 ;  /* 0x000000191c337220 */ /* 0x000fe20000400000 */
[----:B------:R-:W-:Y:S01]  /*6450*/  FMUL R30, R31, R26 ;  /* 0x0000001a1f1e7220 */ /* 0x000fe20000400000 */
[----:B------:R-:W-:Y:S01]  /*6460*/  FMUL R26, R33, 0.5 ;  /* 0x3f000000211a7820 */ /* 0x000fe20000400000 */
[----:B------:R-:W-:Y:S01]  /*6470*/  FMUL R28, R37, 0.5 ;  /* 0x3f000000251c7820 */ /* 0x000fe20000400000 */
[----:B------:R-:W-:Y:S01]  /*6480*/  FMUL R25, R34, 0.5 ;  /* 0x3f00000022197820 */ /* 0x000fe20000400000 */
[----:B------:R-:W-:Y:S01]  /*6490*/  FMUL R27, R38, 0.5 ;  /* 0x3f000000261b7820 */ /* 0x000fe20000400000 */
[----:B------:R-:W-:Y:S01]  /*64a0*/  FMUL R31, R32, R29 ;  /* 0x0000001d201f7220 */ /* 0x000fe20000400000 */
[----:B------:R-:W-:Y:S01]  /*64b0*/  FMUL R35, R35, R26 ;  /* 0x0000001a23237220 */ /* 0x000fe20000400000 */
        /* <DEDUP_REMOVED lines=11> */
[----:B------:R-:W-:Y:S01]  /*6570*/  FMUL R28, R104, 0.5 ;  /* 0x3f000000681c7820 */ /* 0x000fe20000400000 */
[----:B------:R-:W-:Y:S01]  /*6580*/  FMUL R26, R103, 0.5 ;  /* 0x3f000000671a7820 */ /* 0x000fe20000400000 */
[----:B------:R-:W-:Y:S01]  /*6590*/  FADD R41, R41, 1 ;  /* 0x3f80000029297421 */ /* 0x000fe20000000000 */
[----:B------:R-:W-:Y:S01]  /*65a0*/  FMUL R25, R50, 0.5 ;  /* 0x3f00000032197820 */ /* 0x000fe20000400000 */
[----:B------:R-:W-:Y:S01]  /*65b0*/  FMUL R27, R105, 0.5 ;  /* 0x3f000000691b7820 */ /* 0x000fe20000400000 */
[----:B------:R-:W-:Y:S01]  /*65c0*/  FMUL R55, R55, R28 ;  /* 0x0000001c37377220 */ /* 0x000fe20000400000 */
[----:B------:R-:W-:Y:S01]  /*65d0*/  FMUL R26, R41, R26 ;  /* 0x0000001a291a7220 */ /* 0x000fe20000400000 */
[----:B------:R-:W-:Y:S01]  /*65e0*/  FMUL R100, R100, R25 ;  /* 0x0000001964647220 */ /* 0x000fe20000400000 */
[----:B------:R-:W-:Y:S01]  /*65f0*/  FMUL R27, R102, R27 ;  /* 0x0000001b661b7220 */ /* 0x000fe20000400000 */
[----:B------:R-:W-:-:S02]  /*6600*/  F2FP.F16.F32.PACK_AB R30, R31, R30 ;  /* 0x0000001e1f1e723e */ /* 0x000fc400000000ff */
[----:B------:R-:W-:Y:S02]  /*6610*/  F2FP.F16.F32.PACK_AB R29, R51, R40 ;  /* 0x00000028331d723e */ /* 0x000fe400000000ff */
[----:B------:R-:W-:Y:S02]  /*6620*/  F2FP.F16.F32.PACK_AB R31, R36, R35 ;  /* 0x00000023241f723e */ /* 0x000fe400000000ff */
[----:B------:R-:W-:Y:S02]  /*6630*/  F2FP.F16.F32.PACK_AB R32, R33, R32 ;  /* 0x000000202120723e */ /* 0x000fe400000000ff */
[----:B------:R-:W-:Y:S02]  /*6640*/  F2FP.F16.F32.PACK_AB R28, R55, R26 ;  /* 0x0000001a371c723e */ /* 0x000fe400000000ff */
[----:B------:R-:W-:Y:S02]  /*6650*/  F2FP.F16.F32.PACK_AB R33, R46, R45 ;  /* 0x0000002d2e21723e */ /* 0x000fe400000000ff */
[----:B------:R-:W-:Y:S01]  /*6660*/  F2FP.F16.F32.PACK_AB R34, R37, R34 ;  /* 0x000000222522723e */ /* 0x000fe200000000ff */
[----:B------:R1:W-:Y:S01]  /*6670*/  STSM.16.M88.4 [R22+0x2200], R28 ;  /* 0x0022001c16007844 */ /* 0x0003e20000000200 */
[----:B------:R-:W-:-:S05]  /*6680*/  F2FP.F16.F32.PACK_AB R35, R27, R100 ;  /* 0x000000641b23723e */ /* 0x000fca00000000ff */
        /* <DEDUP_REMOVED lines=11> */
[----:B------:R-:W-:Y:S02]  /*6740*/  UIADD3 UR4, UR51, 0x2200, URZ ;  /* 0x0000220033047890 */ /* 0x000fe4000fffe03f */
[----:B------:R-:W-:Y:S01]  /*6750*/  UIADD3.X UR9, URZ, UR55, URZ, UP0, !UPT ;  /* 0x000000373f097290 */ /* 0x000fe200087fe43f */
[----:B------:R-:W-:Y:S01]  /*6760*/  UMOV UR6, UR46 ;  /* 0x0000002e00067c82 */ /* 0x000fe20008000000 */
[----:B------:R-:W-:-:S07]  /*6770*/  UMOV UR7, UR47 ;  /* 0x0000002f00077c82 */ /* 0x000fce0008000000 */
[----:B------:R2:W-:Y:S01]  /*6780*/  UTMASTG.3D [UR4], [UR8] ;  /* 0x00000004080073b5 */ /* 0x0005e20008010000 */
[----:B------:R0:W-:Y:S01]  /*6790*/  UTMACMDFLUSH ;  /* 0x00000000000079b7 */ /* 0x0001e20000000000 */
[----:B--2---:R-:W-:-:S04]  /*67a0*/  DEPBAR.LE SB0, 0x1 ;  /* 0x000080400000791a */ /* 0x004fc80000000000 */
.L_x_63:
[----:B------:R-:W-:Y:S05]  /*67b0*/  BSYNC B0 ;  /* 0x0000000000007941 */ /* 0x000fea0003800000 */
.L_x_62:
[----:B------:R-:W-:Y:S06]  /*67c0*/  BAR.SYNC.DEFER_BLOCKING 0x1, 0x100 ;  /* 0x0044000000007b1d */ /* 0x000fec0000010000 */
[----:B------:R-:W-:Y:S04]  /*67d0*/  BSSY B0, `(.L_x_64) ;  /* 0x0000009000007945 */ /* 0x000fe80003800000 */
[----:B------:R-:W-:Y:S05]  /*67e0*/  @P0 BRA `(.L_x_65) ;  /* 0x00000000001c0947 */ /* 0x000fea0003800000 */
[----:B------:R-:W-:-:S13]  /*67f0*/  ISETP.NE.AND P3, PT, R109, 0x3, PT ;  /* 0x000000036d00780c */ /* 0x000fda0003f65270 */
[----:B------:R-:W-:Y:S05]  /*6800*/  @!P3 BRA `(.L_x_66) ;  /* 0x000000000004b947 */ /* 0x000fea0003800000 */
[----:B------:R-:W-:Y:S01]  /*6810*/  BPT.TRAP 0x1 ;  /* 0x000000040000795c */ /* 0x000fe20000300000 */
.L_x_66:
[----:B------:R-:W-:-:S04]  /*6820*/  ULEA UR4, UR40, UR51, 0x3 ;  /* 0x0000003328047291 */ /* 0x000fc8000f8e183f */
[----:B------:R-:W-:-:S04]  /*6830*/  UIADD3 UR4, UR4, 0x80, URZ ;  /* 0x0000008004047890 */ /* 0x000fc8000fffe03f */
[----:B------:R-:W-:-:S09]  /*6840*/  UPRMT UR4, UR50, 0x654, UR4 ;  /* 0x0000065432047896 */ /* 0x000fd20008000004 */
[----:B------:R-:W-:Y:S03]  /*6850*/  SYNCS.ARRIVE.TRANS64.RED.A1T0 RZ, [UR4], RZ ;  /* 0x000000ffffff79a7 */ /* 0x000fe60008100404 */
.L_x_65:
[----:B------:R-:W-:Y:S05]  /*6860*/  BSYNC B0 ;  /* 0x0000000000007941 */ /* 0x000fea0003800000 */
.L_x_64:
[----:B------:R-:W-:Y:S01]  /*6870*/  UIADD3 UR40, UR40, 0x1, URZ ;  /* 0x0000000128287890 */ /* 0x000fe2000fffe03f */
[----:B------:R-:W-:Y:S01]  /*6880*/  BSSY B0, `(.L_x_67) ;  /* 0x0000018000007945 */ /* 0x000fe20003800000 */
[----:B------:R-:W-:Y:S02]  /*6890*/  IMAD.MOV.U32 R25, RZ, RZ, R93 ;  /* 0x000000ffff197224 */ /* 0x000fe400078e005d */
[----:B------:R-:W-:-:S04]  /*68a0*/  UISETP.NE.AND UP0, UPT, UR40, 0x4, UPT ;  /* 0x000000042800788c */ /* 0x000fc8000bf05270 */
[----:B------:R-:W-:Y:S01]  /*68b0*/  USEL UR40, UR40, URZ, UP0 ;  /* 0x0000003f28287287 */ /* 0x000fe20008000000 */
[----:B------:R-:W-:Y:S11]  /*68c0*/  @P0 BRA `(.L_x_68) ;  /* 0x00000000004c0947 */ /* 0x000ff60003800000 */
[----:B------:R-:W-:-:S13]  /*68d0*/  ISETP.NE.AND P3, PT, R109, 0x3, PT ;  /* 0x000000036d00780c */ /* 0x000fda0003f65270 */
[----:B------:R-:W-:Y:S05]  /*68e0*/  @!P3 BRA `(.L_x_69) ;  /* 0x000000000004b947 */ /* 0x000fea0003800000 */
[----:B------:R-:W-:Y:S01]  /*68f0*/  BPT.TRAP 0x1 ;  /* 0x000000040000795c */ /* 0x000fe20000300000 */
.L_x_69:
[----:B------:R-:W-:Y:S01]  /*6900*/  LEA R25, R21, UR51, 0x3 ;  /* 0x0000003315197c11 */ /* 0x000fe2000f8e18ff */
[----:B------:R-:W-:Y:S01]  /*6910*/  BSSY B1, `(.L_x_70) ;  /* 0x0000006000017945 */ /* 0x000fe20003800000 */
[----:B------:R-:W-:Y:S02]  /*6920*/  SHF.L.U32 R26, R93, 0x1f, RZ ;  /* 0x0000001f5d1a7819 */ /* 0x000fe400000006ff */
[----:B-1----:R-:W-:Y:S02]  /*6930*/  @!P4 LEA R28, R21, R24, 0xd ;  /* 0x00000018151cc211 */ /* 0x002fe400078e68ff */
[----:B------:R-:W1:Y:S03]  /*6940*/  SYNCS.PHASECHK.TRANS64.TRYWAIT P3, [R25+URZ+0x60], R26 ;  /* 0x0000601a190075a7 */ /* 0x000e66000806017f */
[----:B------:R-:W-:Y:S01]  /*6950*/  @!P4 IMAD R27, R95, 0x2, R28 ;  /* 0x000000025f1bc824 */ /* 0x000fe200078e021c */
[----:B-1----:R-:W-:Y:S06]  /*6960*/  @!P3 BRA `(.L_x_71) ;  /* 0x0000007000acb947 */ /* 0x002fec0003800000 */
.L_x_168:
[----:B------:R-:W-:Y:S05]  /*6970*/  BSYNC B1 ;  /* 0x0000000000017941 */ /* 0x000fea0003800000 */
.L_x_70:
[----:B------:R-:W-:Y:S05]  /*6980*/  @!P4 WARPSYNC.ALL ;  /* 0x000000000000c948 */ /* 0x000fea0003800000 */
[----:B------:R2:W3:Y:S01]  /*6990*/  @!P4 LDSM.16.M88.4 R8, [R28] ;  /* 0x000000001c08c83b */ /* 0x0004e20000000200 */
[----:B------:R-:W-:-:S03]  /*69a0*/  IADD3 R21, R21, 0x1, RZ ;  /* 0x0000000115157810 */ /* 0x000fc60007ffe0ff */
[----:B------:R2:W4:Y:S01]  /*69b0*/  @!P4 LDSM.16.M88.4 R4, [R27] ;  /* 0x000000001b04c83b */ /* 0x0005220000000200 */
[----:B------:R-:W-:-:S04]  /*69c0*/  ISETP.NE.AND P3, PT, R21, 0x4, PT ;  /* 0x000000041500780c */ /* 0x000fc80003f65270 */
[----:B-1----:R-:W-:Y:S02]  /*69d0*/  SEL R26, RZ, 0x1, P3 ;  /* 0x00000001ff1a7807 */ /* 0x002fe40001800000 */
[----:B------:R-:W-:Y:S02]  /*69e0*/  SEL R21, R21, RZ, P3 ;  /* 0x000000ff15157207 */ /* 0x000fe40001800000 */
[----:B--2---:R-:W-:-:S07]  /*69f0*/  LOP3.LUT R25, R93, R26, RZ, 0x3c, !PT ;  /* 0x0000001a5d197212 */ /* 0x004fce00078e3cff */
.L_x_68:
[----:B------:R-:W-:Y:S05]  /*6a00*/  BSYNC B0 ;  /* 0x0000000000007941 */ /* 0x000fea0003800000 */
.L_x_67:
[--C-:B---3--:R-:W-:Y:S02]  /*6a10*/  HADD2.F32 R26, -RZ, R9.reuse.H0_H0 ;  /* 0x20000009ff1a7230 */ /* 0x108fe40000004100 */
[C---:B------:R-:W-:Y:S01]  /*6a20*/  FMUL R27, R91.reuse, R58 ;  /* 0x0000003a5b1b7220 */ /* 0x040fe20000400000 */
[----:B-1----:R-:W-:Y:S02]  /*6a30*/  HADD2.F32 R28, -RZ, R9.H1_H1 ;  /* 0x30000009ff1c7230 */ /* 0x002fe40000004100 */
[C---:B------:R-:W-:Y:S01]  /*6a40*/  FMUL R59, R91.reuse, R59 ;  /* 0x0000003b5b3b7220 */ /* 0x040fe20000400000 */
[C---:B------:R-:W-:Y:S01]  /*6a50*/  FMUL R71, R91.reuse, R71 ;  /* 0x000000475b477220 */ /* 0x040fe20000400000 */
[C---:B------:R-:W-:Y:S01]  /*6a60*/  FFMA R26, R92.reuse, R26, R27 ;  /* 0x0000001a5c1a7223 */ /* 0x040fe2000000001b */
[----:B------:R-:W-:Y:S01]  /*6a70*/  FMUL R57, R91, R57 ;  /* 0x000000395b397220 */ /* 0x000fe20000400000 */
[----:B------:R-:W-:Y:S01]  /*6a80*/  FFMA R27, R92, R28, R59 ;  /* 0x0000001c5c1b7223 */ /* 0x000fe2000000003b */
[----:B------:R-:W-:Y:S05]  /*6a90*/  WARPSYNC.ALL ;  /* 0x0000000000007948 */ /* 0x000fea0003800000 */
[----:B------:R-:W-:Y:S01]  /*6aa0*/  FMUL R41, R26, 0.70710676908493041992 ;  /* 0x3f3504f31a297820 */ /* 0x000fe20000400000 */
[----:B------:R-:W-:Y:S01]  /*6ab0*/  FMUL R36, R27, 0.70710676908493041992 ;  /* 0x3f3504f31b247820 */ /* 0x000fe20000400000 */
[----:B------:R-:W-:Y:S02]  /*6ac0*/  BSSY B0, `(.L_x_72) ;  /* 0x00001d2000007945 */ /* 0x000fe40003800000 */
[C---:B------:R-:W-:Y:S01]  /*6ad0*/  FMUL R28, R41.reuse, R41 ;  /* 0x00000029291c7220 */ /* 0x040fe20000400000 */
[----:B------:R-:W-:Y:S01]  /*6ae0*/  FSETP.GE.AND P3, PT, |R41|, 1.0029599666595458984, PT ;  /* 0x3f8060fe2900780b */ /* 0x000fe20003f66200 */
[C---:B------:R-:W-:Y:S01]  /*6af0*/  FMUL R30, R36.reuse, R36 ;  /* 0x00000024241e7220 */ /* 0x040fe20000400000 */
[----:B------:R-:W-:-:S02]  /*6b00*/  FSETP.GE.AND P5, PT, |R36|, 1.0029599666595458984, PT ;  /* 0x3f8060fe2400780b */ /* 0x000fc40003fa6200 */
[----:B------:R-:W-:Y:S02]  /*6b10*/  FSEL R28, |R41|, R28, P3 ;  /* 0x0000001c291c7208 */ /* 0x000fe40001800200 */
[----:B------:R-:W-:Y:S02]  /*6b20*/  FSEL R29, R0, 8.4834944573231041431e-05, P3 ;  /* 0x38b1e96a001d7808 */ /* 0x000fe40001800000 */
[----:B------:R-:W-:Y:S02]  /*6b30*/  FSEL R31, -R3, -0.00082130916416645050049, P3 ;  /* 0xba574d20031f7808 */ /* 0x000fe40001800100 */
[----:B------:R-:W-:Y:S02]  /*6b40*/  FSEL R33, R12, 0.0052134888246655464172, P3 ;  /* 0x3baad5ea0c217808 */ /* 0x000fe40001800000 */
[----:B------:R-:W-:Y:S01]  /*6b50*/  FSEL R30, |R36|, R30, P5 ;  /* 0x0000001e241e7208 */ /* 0x000fe20002800200 */
[----:B------:R-:W-:Y:S01]  /*6b60*/  FFMA R29, R28, R29, R31 ;  /* 0x0000001d1c1d7223 */ /* 0x000fe2000000001f */
[----:B------:R-:W-:-:S02]  /*6b70*/  FSEL R35, R0, 8.4834944573231041431e-05, P5 ;  /* 0x38b1e96a00237808 */ /* 0x000fc40002800000 */
[----:B------:R-:W-:Y:S01]  /*6b80*/  FSEL R37, -R3, -0.00082130916416645050049, P5 ;  /* 0xba574d2003257808 */ /* 0x000fe20002800100 */
[----:B------:R-:W-:Y:S01]  /*6b90*/  FFMA R29, R28, R29, R33 ;  /* 0x0000001d1c1d7223 */ /* 0x000fe20000000021 */
        /* <DEDUP_REMOVED lines=20> */
[----:B------:R-:W-:Y:S01]  /*6ce0*/  FFMA R28, R28, R31, R31 ;  /* 0x0000001f1c1c7223 */ /* 0x000fe2000000001f */
[----:B------:R-:W-:Y:S01]  /*6cf0*/  FMUL R31, R91, R60 ;  /* 0x0000003c5b1f7220 */ /* 0x000fe20000400000 */
[----:B------:R-:W-:Y:S01]  /*6d00*/  FFMA R35, R30, R35, R32 ;  /* 0x000000231e237223 */ /* 0x000fe20000000020 */
[--C-:B------:R-:W-:Y:S01]  /*6d10*/  HADD2.F32 R30, -RZ, R10.reuse.H0_H0 ;  /* 0x2000000aff1e7230 */ /* 0x100fe20000004100 */
[----:B------:R-:W1:Y:S02]  /*6d20*/  @P3 MUFU.EX2 R32, R28 ;  /* 0x0000001c00203308 */ /* 0x000e640000000800 */
[----:B------:R-:W-:Y:S01]  /*6d30*/  FFMA R29, R35, R34, R34 ;  /* 0x00000022231d7223 */ /* 0x000fe20000000022 */
[----:B------:R-:W-:-:S02]  /*6d40*/  HADD2.F32 R34, -RZ, R10.H1_H1 ;  /* 0x3000000aff227230 */ /* 0x000fc40000004100 */
[----:B------:R-:W-:Y:S01]  /*6d50*/  FFMA R30, R92, R30, R31 ;  /* 0x0000001e5c1e7223 */ /* 0x000fe2000000001f */
[----:B------:R-:W-:Y:S02]  /*6d60*/  FMUL R31, R91, R61 ;  /* 0x0000003d5b1f7220 */ /* 0x000fe40000400000 */
[----:B------:R-:W2:Y:S01]  /*6d70*/  @P5 MUFU.EX2 R33, R29 ;  /* 0x0000001d00215308 */ /* 0x000ea20000000800 */
[----:B------:R-:W-:Y:S01]  /*6d80*/  FMUL R45, R30, 0.70710676908493041992 ;  /* 0x3f3504f31e2d7820 */ /* 0x000fe20000400000 */
[----:B------:R-:W-:-:S04]  /*6d90*/  FFMA R31, R92, R34, R31 ;  /* 0x000000225c1f7223 */ /* 0x000fc8000000001f */
[----:B------:R-:W-:Y:S01]  /*6da0*/  FMUL R40, R31, 0.70710676908493041992 ;  /* 0x3f3504f31f287820 */ /* 0x000fe20000400000 */
[----:B-1----:R-:W-:-:S03]  /*6db0*/  @P3 FADD R32, -R32, 1 ;  /* 0x3f80000020203421 */ /* 0x002fc60000000100 */
[----:B------:R-:W-:Y:S02]  /*6dc0*/  FMUL R34, R40, R40 ;  /* 0x0000002828227220 */ /* 0x000fe40000400000 */
[----:B------:R-:W-:Y:S01]  /*6dd0*/  @P3 LOP3.LUT R28, R32, 0x80000000, R41, 0xb8, !PT ;  /* 0x80000000201c3812 */ /* 0x000fe200078eb829 */
[C---:B------:R-:W-:Y:S01]  /*6de0*/  FMUL R32, R45.reuse, R45 ;  /* 0x0000002d2d207220 */ /* 0x040fe20000400000 */
[----:B------:R-:W-:Y:S01]  /*6df0*/  FSETP.GE.AND P3, PT, |R45|, 1.0029599666595458984, PT ;  /* 0x3f8060fe2d00780b */ /* 0x000fe20003f66200 */
[----:B--2---:R-:W-:Y:S02]  /*6e00*/  @P5 FADD R33, -R33, 1 ;  /* 0x3f80000021215421 */ /* 0x004fe40000000100 */
[----:B------:R-:W-:Y:S01]  /*6e10*/  FADD R28, R28, 1 ;  /* 0x3f8000001c1c7421 */ /* 0x000fe20000000000 */
[----:B------:R-:W-:Y:S02]  /*6e20*/  FSEL R32, |R45|, R32, P3 ;  /* 0x000000202d207208 */ /* 0x000fe40001800200 */
[----:B------:R-:W-:-:S02]  /*6e30*/  @P5 LOP3.LUT R29, R33, 0x80000000, R36, 0xb8, !PT ;  /* 0x80000000211d5812 */ /* 0x000fc400078eb824 */
[----:B------:R-:W-:Y:S02]  /*6e40*/  FSEL R33, R0, 8.4834944573231041431e-05, P3 ;  /* 0x38b1e96a00217808 */ /* 0x000fe40001800000 */
[----:B------:R-:W-:Y:S01]  /*6e50*/  FSEL R35, -R3, -0.00082130916416645050049, P3 ;  /* 0xba574d2003237808 */ /* 0x000fe20001800100 */
[----:B------:R-:W-:Y:S01]  /*6e60*/  FADD R29, R29, 1 ;  /* 0x3f8000001d1d7421 */ /* 0x000fe20000000000 */
[----:B------:R-:W-:Y:S02]  /*6e70*/  FSETP.GE.AND P5, PT, |R40|, 1.0029599666595458984, PT ;  /* 0x3f8060fe2800780b */ /* 0x000fe40003fa6200 */
[----:B------:R-:W-:Y:S01]  /*6e80*/  FSEL R37, -R13, -0.026868773624300956726, P3 ;  /* 0xbcdc1be70d257808 */ /* 0x000fe20001800100 */
[----:B------:R-:W-:Y:S01]  /*6e90*/  FFMA R33, R32, R33, R35 ;  /* 0x0000002120217223 */ /* 0x000fe20000000023 */
[----:B------:R-:W-:Y:S02]  /*6ea0*/  FSEL R35, R12, 0.0052134888246655464172, P3 ;  /* 0x3baad5ea0c237808 */ /* 0x000fe40001800000 */
[----:B------:R-:W-:-:S02]  /*6eb0*/  FSEL R34, |R40|, R34, P5 ;  /* 0x0000002228227208 */ /* 0x000fc40002800200 */
[----:B------:R-:W-:Y:S01]  /*6ec0*/  FSEL R39, R0, 8.4834944573231041431e-05, P5 ;  /* 0x38b1e96a00277808 */ /* 0x000fe20002800000 */
[----:B------:R-:W-:Y:S01]  /*6ed0*/  FFMA R33, R32, R33, R35 ;  /* 0x0000002120217223 */ /* 0x000fe20000000023 */
[----:B------:R-:W-:Y:S02]  /*6ee0*/  FSEL R41, -R3, -0.00082130916416645050049, P5 ;  /* 0xba574d2003297808 */ /* 0x000fe40002800100 */
[----:B------:R-:W-:Y:S01]  /*6ef0*/  FSEL R43, R12, 0.0052134888246655464172, P5 ;  /* 0x3baad5ea0c2b7808 */ /* 0x000fe20002800000 */
[----:B------:R-:W-:Y:S01]  /*6f00*/  FFMA R33, R32, R33, R37 ;  /* 0x0000002120217223 */ /* 0x000fe20000000025 */
[----:B------:R-:W-:Y:S01]  /*6f10*/  FSEL R35, R14, 0.11284004896879196167, P3 ;  /* 0x3de718af0e237808 */ /* 0x000fe20001800000 */
[C---:B------:R-:W-:Y:S01]  /*6f20*/  FFMA R39, R34.reuse, R39, R41 ;  /* 0x0000002722277223 */ /* 0x040fe20000000029 */
[----:B------:R-:W-:Y:S02]  /*6f30*/  FSEL R41, -R13, -0.026868773624300956726, P5 ;  /* 0xbcdc1be70d297808 */ /* 0x000fe40002800100 */
[----:B------:R-:W-:Y:S01]  /*6f40*/  FSEL R37, R15, -0.37612664699554443359, P3 ;  /* 0xbec093ac0f257808 */ /* 0x000fe20001800000 */
[----:B------:R-:W-:Y:S01]  /*6f50*/  FFMA R39, R34, R39, R43 ;  /* 0x0000002722277223 */ /* 0x000fe2000000002b */
[----:B------:R-:W-:Y:S01]  /*6f60*/  FFMA R33, R32, R33, R35 ;  /* 0x0000002120217223 */ /* 0x000fe20000000023 */
[----:B------:R-:W-:-:S02]  /*6f70*/  FSEL R43, R14, 0.11284004896879196167, P5 ;  /* 0x3de718af0e2b7808 */ /* 0x000fc40002800000 */
        /* <DEDUP_REMOVED lines=13> */
[----:B------:R-:W-:Y:S01]  /*7050*/  HADD2.F32 R34, -RZ, R11.H0_H0 ;  /* 0x2000000bff227230 */ /* 0x000fe20000004100 */
[----:B------:R-:W1:Y:S01]  /*7060*/  @P3 MUFU.EX2 R36, R32 ;  /* 0x0000002000243308 */ /* 0x000e620000000800 */
[----:B------:R-:W-:-:S02]  /*7070*/  HADD2.F32 R62, -RZ, R8.H1_H1 ;  /* 0x30000008ff3e7230 */ /* 0x000fc40000004100 */
[----:B------:R-:W-:Y:S01]  /*7080*/  FFMA R33, R39, R38, R38 ;  /* 0x0000002627217223 */ /* 0x000fe20000000026 */
[----:B------:R-:W-:Y:S02]  /*7090*/  HADD2.F32 R38, -RZ, R11.H1_H1 ;  /* 0x3000000bff267230 */ /* 0x000fe40000004100 */
[C---:B------:R-:W-:Y:S01]  /*70a0*/  FFMA R34, R92.reuse, R34, R35 ;  /* 0x000000225c227223 */ /* 0x040fe20000000023 */
[----:B------:R-:W-:Y:S01]  /*70b0*/  FMUL R35, R91, R63 ;  /* 0x0000003f5b237220 */ /* 0x000fe20000400000 */
[----:B----4-:R-:W-:Y:S02]  /*70c0*/  HADD2.F32 R63, -RZ, R7.H0_H0 ;  /* 0x20000007ff3f7230 */ /* 0x010fe40000004100 */
[----:B------:R-:W-:Y:S01]  /*70d0*/  FFMA R62, R92, R62, R57 ;  /* 0x0000003e5c3e7223 */ /* 0x000fe20000000039 */
        /* <DEDUP_REMOVED lines=159> */
[C---:B------:R-:W-:Y:S01]  /*7ad0*/  FMUL R67, R47.reuse, 0.70710676908493041992 ;  /* 0x3f3504f32f437820 */ /* 0x040fe20000400000 */
[----:B------:R-:W-:Y:S01]  /*7ae0*/  FMUL R47, R47, 0.5 ;  /* 0x3f0000002f2f7820 */ /* 0x000fe20000400000 */
[----:B-1----:R-:W-:Y:S02]  /*7af0*/  @P3 FADD R48, -R48, 1 ;  /* 0x3f80000030303421 */ /* 0x002fe40000000100 */
[----:B------:R-:W-:-:S03]  /*7b00*/  FMUL R50, R67, R67 ;  /* 0x0000004343327220 */ /* 0x000fc60000400000 */
[----:B------:R-:W-:Y:S01]  /*7b10*/  @P3 LOP3.LUT R44, R48, 0x80000000, R59, 0xb8, !PT ;  /* 0x80000000302c3812 */ /* 0x000fe200078eb83b */
[C---:B------:R-:W-:Y:S01]  /*7b20*/  FMUL R48, R65.reuse, R65 ;  /* 0x0000004141307220 */ /* 0x040fe20000400000 */
[----:B------:R-:W-:Y:S01]  /*7b30*/  FSETP.GE.AND P3, PT, |R65|, 1.0029599666595458984, PT ;  /* 0x3f8060fe4100780b */ /* 0x000fe20003f66200 */
[----:B--2---:R-:W-:Y:S02]  /*7b40*/  @P5 FADD R49, -R49, 1 ;  /* 0x3f80000031315421 */ /* 0x004fe40000000100 */
[----:B------:R-:W-:Y:S01]  /*7b50*/  FADD R44, R44, 1 ;  /* 0x3f8000002c2c7421 */ /* 0x000fe20000000000 */
[----:B------:R-:W-:Y:S02]  /*7b60*/  FSEL R48, |R65|, R48, P3 ;  /* 0x0000003041307208 */ /* 0x000fe40001800200 */
[----:B------:R-:W-:Y:S02]  /*7b70*/  @P5 LOP3.LUT R45, R49, 0x80000000, R52, 0xb8, !PT ;  /* 0x80000000312d5812 */ /* 0x000fe400078eb834 */
        /* <DEDUP_REMOVED lines=13> */
[----:B------:R-:W-:Y:S01]  /*7c50*/  FSEL R51, R14, 0.11284004896879196167, P3 ;  /* 0x3de718af0e337808 */ /* 0x000fe20001800000 */
[C---:B------:R-:W-:Y:S01]  /*7c60*/  FFMA R55, R52.reuse, R55, R59 ;  /* 0x0000003734377223 */ /* 0x040fe2000000003b */
[----:B------:R-:W-:Y:S02]  /*7c70*/  FSEL R59, -R13, -0.026868773624300956726, P5 ;  /* 0xbcdc1be70d3b7808 */ /* 0x000fe40002800100 */
[C---:B------:R-:W-:Y:S01]  /*7c80*/  FSEL R53, R15.reuse, -0.37612664699554443359, P3 ;  /* 0xbec093ac0f357808 */ /* 0x040fe20001800000 */
        /* <DEDUP_REMOVED lines=14> */
[----:B------:R-:W-:Y:S01]  /*7d70*/  FFMA R53, R52, R53, R48 ;  /* 0x0000003534357223 */ /* 0x000fe20000000030 */
[----:B------:R-:W-:Y:S01]  /*7d80*/  FMUL R49, R91, R70 ;  /* 0x000000465b317220 */ /* 0x000fe20000400000 */
[----:B------:R-:W1:Y:S02]  /*7d90*/  @P3 MUFU.EX2 R48, R54 ;  /* 0x0000003600303308 */ /* 0x000e640000000800 */
[----:B------:R-:W-:Y:S01]  /*7da0*/  FFMA R58, R53, R50, R50 ;  /* 0x00000032353a7223 */ /* 0x000fe20000000032 */
[----:B------:R-:W-:Y:S01]  /*7db0*/  FFMA R63, R92, R63, R49 ;  /* 0x0000003f5c3f7223 */ /* 0x000fe20000000031 */
[----:B------:R-:W-:-:S03]  /*7dc0*/  HADD2.F32 R49, -RZ, R7.H1_H1 ;  /* 0x30000007ff317230 */ /* 0x000fc60000004100 */
[----:B------:R-:W-:Y:S01]  /*7dd0*/  FMUL R69, R63, 0.70710676908493041992 ;  /* 0x3f3504f33f457820 */ /* 0x000fe20000400000 */
[----:B------:R-:W2:Y:S01]  /*7de0*/  @P5 MUFU.EX2 R50, R58 ;  /* 0x0000003a00325308 */ /* 0x000ea20000000800 */
[----:B------:R-:W-:Y:S01]  /*7df0*/  FFMA R71, R92, R49, R71 ;  /* 0x000000315c477223 */ /* 0x000fe20000000047 */
[----:B-1----:R-:W-:-:S05]  /*7e00*/  @P3 FADD R48, -R48, 1 ;  /* 0x3f80000030303421 */ /* 0x002fca0000000100 */
[----:B------:R-:W-:Y:S01]  /*7e10*/  @P3 LOP3.LUT R54, R48, 0x80000000, R65, 0xb8, !PT ;  /* 0x8000000030363812 */ /* 0x000fe200078eb841 */
[C---:B------:R-:W-:Y:S01]  /*7e20*/  FMUL R48, R69.reuse, R69 ;  /* 0x0000004545307220 */ /* 0x040fe20000400000 */
[----:B------:R-:W-:Y:S01]  /*7e30*/  FSETP.GE.AND P3, PT, |R69|, 1.0029599666595458984, PT ;  /* 0x3f8060fe4500780b */ /* 0x000fe20003f66200 */
[----:B--2---:R-:W-:Y:S01]  /*7e40*/  @P5 FADD R50, -R50, 1 ;  /* 0x3f80000032325421 */ /* 0x004fe20000000100 */
[----:B------:R-:W-:Y:S01]  /*7e50*/  FMUL R65, R71, 0.70710676908493041992 ;  /* 0x3f3504f347417820 */ /* 0x000fe20000400000 */
[----:B------:R-:W-:Y:S01]  /*7e60*/  FADD R54, R54, 1 ;  /* 0x3f80000036367421 */ /* 0x000fe20000000000 */
[----:B------:R-:W-:Y:S02]  /*7e70*/  FSEL R48, |R69|, R48, P3 ;  /* 0x0000003045307208 */ /* 0x000fe40001800200 */
[----:B------:R-:W-:Y:S02]  /*7e80*/  FSEL R49, R0, 8.4834944573231041431e-05, P3 ;  /* 0x38b1e96a00317808 */ /* 0x000fe40001800000 */
[----:B------:R-:W-:-:S02]  /*7e90*/  FSEL R51, -R3, -0.00082130916416645050049, P3 ;  /* 0xba574d2003337808 */ /* 0x000fc40001800100 */
[----:B------:R-:W-:Y:S01]  /*7ea0*/  @P5 LOP3.LUT R58, R50, 0x80000000, R67, 0xb8, !PT ;  /* 0x80000000323a5812 */ /* 0x000fe200078eb843 */
[C---:B------:R-:W-:Y:S01]  /*7eb0*/  FMUL R50, R65.reuse, R65 ;  /* 0x0000004141327220 */ /* 0x040fe20000400000 */
[C---:B------:R-:W-:Y:S01]  /*7ec0*/  FSETP.GE.AND P5, PT, |R65|.reuse, 1.0029599666595458984, PT ;  /* 0x3f8060fe4100780b */ /* 0x040fe20003fa6200 */
[----:B------:R-:W-:Y:S01]  /*7ed0*/  FFMA R49, R48, R49, R51 ;  /* 0x0000003130317223 */ /* 0x000fe20000000033 */
[----:B------:R-:W-:Y:S01]  /*7ee0*/  FSEL R51, R12, 0.0052134888246655464172, P3 ;  /* 0x3baad5ea0c337808 */ /* 0x000fe20001800000 */
[----:B------:R-:W-:Y:S01]  /*7ef0*/  FMUL R67, R62, 0.70710676908493041992 ;  /* 0x3f3504f33e437820 */ /* 0x000fe20000400000 */
[----:B------:R-:W-:Y:S01]  /*7f00*/  FSEL R52, |R65|, R50, P5 ;  /* 0x0000003241347208 */ /* 0x000fe20002800200 */
[----:B------:R-:W-:Y:S01]  /*7f10*/  FADD R58, R58, 1 ;  /* 0x3f8000003a3a7421 */ /* 0x000fe20000000000 */
[----:B------:R-:W-:Y:S01]  /*7f20*/  FSEL R55, R0, 8.4834944573231041431e-05, P5 ;  /* 0x38b1e96a00377808 */ /* 0x000fe20002800000 */
[----:B------:R-:W-:Y:S01]  /*7f30*/  FFMA R49, R48, R49, R51 ;  /* 0x0000003130317223 */ /* 0x000fe20000000033 */
[----:B------:R-:W-:Y:S01]  /*7f40*/  FSEL R59, -R3, -0.00082130916416645050049, P5 ;  /* 0xba574d20033b7808 */ /* 0x000fe20002800100 */
[----:B------:R-:W-:Y:S01]  /*7f50*/  FMUL R58, R58, R47 ;  /* 0x0000002f3a3a7220 */ /* 0x000fe20000400000 */
[----:B------:R-:W-:-:S02]  /*7f60*/  FSEL R53, -R13, -0.026868773624300956726, P3 ;  /* 0xbcdc1be70d357808 */ /* 0x000fc40001800100 */
        /* <DEDUP_REMOVED lines=18> */
[----:B------:R-:W-:-:S02]  /*8090*/  HADD2.F32 R51, -RZ, R8.H0_H0 ;  /* 0x20000008ff337230 */ /* 0x000fc40000004100 */
[----:B------:R-:W-:Y:S01]  /*80a0*/  FFMA R60, R49, R50, R50 ;  /* 0x00000032313c7223 */ /* 0x000fe20000000032 */
[----:B------:R-:W-:Y:S01]  /*80b0*/  FSEL R50, -|R65|, R65, P5 ;  /* 0x0000004141327208 */ /* 0x000fe20002800300 */
[----:B------:R-:W-:Y:S01]  /*80c0*/  FFMA R53, R52, R53, R48 ;  /* 0x0000003534357223 */ /* 0x000fe20000000030 */
[----:B------:R-:W-:Y:S01]  /*80d0*/  FMUL R49, R91, R56 ;  /* 0x000000385b317220 */ /* 0x000fe20000400000 */
[----:B------:R-:W1:Y:S02]  /*80e0*/  @P3 MUFU.EX2 R48, R60 ;  /* 0x0000003c00303308 */ /* 0x000e640000000800 */
[----:B------:R-:W-:Y:S01]  /*80f0*/  FFMA R61, R53, R50, R50 ;  /* 0x00000032353d7223 */ /* 0x000fe20000000032 */
[----:B------:R-:W-:-:S05]  /*8100*/  FFMA R56, R92, R51, R49 ;  /* 0x000000335c387223 */ /* 0x000fca0000000031 */
[----:B------:R-:W2:Y:S01]  /*8110*/  @P5 MUFU.EX2 R50, R61 ;  /* 0x0000003d00325308 */ /* 0x000ea20000000800 */
[----:B-1----:R-:W-:-:S05]  /*8120*/  @P3 FADD R48, -R48, 1 ;  /* 0x3f80000030303421 */ /* 0x002fca0000000100 */
[----:B------:R-:W-:Y:S01]  /*8130*/  @P3 LOP3.LUT R60, R48, 0x80000000, R69, 0xb8, !PT ;  /* 0x80000000303c3812 */ /* 0x000fe200078eb845 */
[C---:B------:R-:W-:Y:S01]  /*8140*/  FMUL R48, R67.reuse, R67 ;  /* 0x0000004343307220 */ /* 0x040fe20000400000 */
[C---:B------:R-:W-:Y:S01]  /*8150*/  FSETP.GE.AND P3, PT, |R67|.reuse, 1.0029599666595458984, PT ;  /* 0x3f8060fe4300780b */ /* 0x040fe20003f66200 */
[----:B--2---:R-:W-:Y:S02]  /*8160*/  @P5 FADD R50, -R50, 1 ;  /* 0x3f80000032325421 */ /* 0x004fe40000000100 */
[----:B------:R-:W-:Y:S01]  /*8170*/  FADD R60, R60, 1 ;  /* 0x3f8000003c3c7421 */ /* 0x000fe20000000000 */
[----:B------:R-:W-:Y:S02]  /*8180*/  FSEL R49, R0, 8.4834944573231041431e-05, P3 ;  /* 0x38b1e96a00317808 */ /* 0x000fe40001800000 */
[----:B------:R-:W-:Y:S01]  /*8190*/  @P5 LOP3.LUT R61, R50, 0x80000000, R65, 0xb8, !PT ;  /* 0x80000000323d5812 */ /* 0x000fe200078eb841 */
[----:B------:R-:W-:Y:S01]  /*81a0*/  FMUL R65, R56, 0.70710676908493041992 ;  /* 0x3f3504f338417820 */ /* 0x000fe20000400000 */
[----:B------:R-:W-:-:S02]  /*81b0*/  FSEL R50, |R67|, R48, P3 ;  /* 0x0000003043327208 */ /* 0x000fc40001800200 */
[----:B------:R-:W-:Y:S01]  /*81c0*/  FSEL R51, -R3, -0.00082130916416645050049, P3 ;  /* 0xba574d2003337808 */ /* 0x000fe20001800100 */
[C---:B------:R-:W-:Y:S01]  /*81d0*/  FMUL R48, R65.reuse, R65 ;  /* 0x0000004141307220 */ /* 0x040fe20000400000 */
[----:B------:R-:W-:Y:S01]  /*81e0*/  FSETP.GE.AND P5, PT, |R65|, 1.0029599666595458984, PT ;  /* 0x3f8060fe4100780b */ /* 0x000fe20003fa6200 */
[----:B------:R-:W-:Y:S01]  /*81f0*/  FADD R61, R61, 1 ;  /* 0x3f8000003d3d7421 */ /* 0x000fe20000000000 */
[----:B------:R-:W-:Y:S01]  /*8200*/  FSEL R55, R12, 0.0052134888246655464172, P3 ;  /* 0x3baad5ea0c377808 */ /* 0x000fe20001800000 */
[----:B------:R-:W-:Y:S01]  /*8210*/  FFMA R53, R50, R49, R51 ;  /* 0x0000003132357223 */ /* 0x000fe20000000033 */
[----:B------:R-:W-:Y:S02]  /*8220*/  FSEL R48, |R65|, R48, P5 ;  /* 0x0000003041307208 */ /* 0x000fe40002800200 */
[----:B------:R-:W-:Y:S01]  /*8230*/  FSEL R49, R0, 8.4834944573231041431e-05, P5 ;  /* 0x38b1e96a00317808 */ /* 0x000fe20002800000 */
[----:B------:R-:W-:Y:S01]  /*8240*/  FFMA R55, R50, R53, R55 ;  /* 0x0000003532377223 */ /* 0x000fe20000000037 */
[----:B------:R-:W-:-:S02]  /*8250*/  FSEL R51, -R3, -0.00082130916416645050049, P5 ;  /* 0xba574d2003337808 */ /* 0x000fc40002800100 */
        /* <DEDUP_REMOVED lines=19> */
[----:B------:R-:W-:Y:S01]  /*8390*/  FMUL R51, R26, 0.5 ;  /* 0x3f0000001a337820 */ /* 0x000fe20000400000 */
[----:B------:R-:W-:Y:S01]  /*83a0*/  FFMA R55, R55, R52, R52 ;  /* 0x0000003437377223 */ /* 0x000fe20000000034 */
[----:B------:R-:W-:Y:S01]  /*83b0*/  FSEL R52, -|R65|, R65, P5 ;  /* 0x0000004141347208 */ /* 0x000fe20002800300 */
[----:B------:R-:W-:Y:S01]  /*83c0*/  FFMA R49, R48, R49, R50 ;  /* 0x0000003130317223 */ /* 0x000fe20000000032 */
[----:B------:R-:W-:Y:S01]  /*83d0*/  FMUL R26, R27, 0.5 ;  /* 0x3f0000001b1a7820 */ /* 0x000fe20000400000 */
[----:B------:R-:W1:Y:S01]  /*83e0*/  @P3 MUFU.EX2 R50, R55 ;  /* 0x0000003700323308 */ /* 0x000e620000000800 */
[----:B------:R-:W-:Y:S01]  /*83f0*/  FMUL R27, R30, 0.5 ;  /* 0x3f0000001e1b7820 */ /* 0x000fe20000400000 */
[----:B------:R-:W-:Y:S01]  /*8400*/  FFMA R49, R49, R52, R52 ;  /* 0x0000003431317223 */ /* 0x000fe20000000034 */
[----:B------:R-:W-:Y:S01]  /*8410*/  FMUL R51, R28, R51 ;  /* 0x000000331c337220 */ /* 0x000fe20000400000 */
[----:B------:R-:W-:Y:S01]  /*8420*/  FMUL R28, R39, 0.5 ;  /* 0x3f000000271c7820 */ /* 0x000fe20000400000 */
[----:B------:R-:W-:Y:S01]  /*8430*/  FMUL R32, R32, R27 ;  /* 0x0000001b20207220 */ /* 0x000fe20000400000 */
[----:B------:R-:W-:Y:S01]  /*8440*/  FMUL R27, R34, 0.5 ;  /* 0x3f000000221b7820 */ /* 0x000fe20000400000 */
[----:B------:R-:W-:Y:S01]  /*8450*/  FMUL R30, R31, 0.5 ;  /* 0x3f0000001f1e7820 */ /* 0x000fe20000400000 */
[----:B------:R-:W2:Y:S01]  /*8460*/  @P5 MUFU.EX2 R48, R49 ;  /* 0x0000003100305308 */ /* 0x000ea20000000800 */
[----:B------:R-:W-:Y:S01]  /*8470*/  FMUL R41, R41, R28 ;  /* 0x0000001c29297220 */ /* 0x000fe20000400000 */
[----:B------:R-:W-:Y:S01]  /*8480*/  FMUL R28, R62, 0.5 ;  /* 0x3f0000003e1c7820 */ /* 0x000fe20000400000 */
[----:B------:R-:W-:Y:S01]  /*8490*/  FMUL R31, R33, R30 ;  /* 0x0000001e211f7220 */ /* 0x000fe20000400000 */
[----:B------:R-:W-:-:S04]  /*84a0*/  FMUL R30, R71, 0.5 ;  /* 0x3f000000471e7820 */ /* 0x000fc80000400000 */
[----:B------:R-:W-:Y:S01]  /*84b0*/  FMUL R30, R61, R30 ;  /* 0x0000001e3d1e7220 */ /* 0x000fe20000400000 */
[----:B-1----:R-:W-:Y:S01]  /*84c0*/  @P3 FADD R50, -R50, 1 ;  /* 0x3f80000032323421 */ /* 0x002fe20000000100 */
[----:B------:R-:W-:-:S04]  /*84d0*/  F2FP.F16.F32.PACK_AB R34, R31, R32 ;  /* 0x000000201f22723e */ /* 0x000fc800000000ff */
[----:B------:R-:W-:Y:S01]  /*84e0*/  @P3 LOP3.LUT R55, R50, 0x80000000, R67, 0xb8, !PT ;  /* 0x8000000032373812 */ /* 0x000fe200078eb843 */
[----:B--2---:R-:W-:-:S04]  /*84f0*/  @P5 FADD R48, -R48, 1 ;  /* 0x3f80000030305421 */ /* 0x004fc80000000100 */
[----:B------:R-:W-:Y:S01]  /*8500*/  FADD R55, R55, 1 ;  /* 0x3f80000037377421 */ /* 0x000fe20000000000 */
[----:B------:R-:W-:Y:S01]  /*8510*/  @P5 LOP3.LUT R49, R48, 0x80000000, R65, 0xb8, !PT ;  /* 0x8000000030315812 */ /* 0x000fe200078eb841 */
[----:B------:R-:W-:Y:S01]  /*8520*/  FMUL R48, R29, R26 ;  /* 0x0000001a1d307220 */ /* 0x000fe20000400000 */
[----:B------:R-:W-:Y:S01]  /*8530*/  FMUL R26, R35, 0.5 ;  /* 0x3f000000231a7820 */ /* 0x000fe20000400000 */
[----:B------:R-:W-:Y:S01]  /*8540*/  FMUL R35, R36, R27 ;  /* 0x0000001b24237220 */ /* 0x000fe20000400000 */
[----:B------:R-:W-:Y:S01]  /*8550*/  FMUL R29, R38, 0.5 ;  /* 0x3f000000261d7820 */ /* 0x000fe20000400000 */
[----:B------:R-:W-:Y:S01]  /*8560*/  FMUL R27, R42, 0.5 ;  /* 0x3f0000002a1b7820 */ /* 0x000fe20000400000 */
[----:B------:R-:W-:Y:S01]  /*8570*/  FMUL R36, R37, R26 ;  /* 0x0000001a25247220 */ /* 0x000fe20000400000 */
[----:B------:R-:W-:Y:S01]  /*8580*/  FMUL R26, R43, 0.5 ;  /* 0x3f0000002b1a7820 */ /* 0x000fe20000400000 */
[----:B------:R-:W-:Y:S01]  /*8590*/  FMUL R40, R40, R29 ;  /* 0x0000001d28287220 */ /* 0x000fe20000400000 */
[----:B------:R-:W-:Y:S01]  /*85a0*/  FMUL R37, R44, R27 ;  /* 0x0000001b2c257220 */ /* 0x000fe20000400000 */
[----:B------:R-:W-:Y:S01]  /*85b0*/  FADD R49, R49, 1 ;  /* 0x3f80000031317421 */ /* 0x000fe20000000000 */
[----:B------:R-:W-:Y:S01]  /*85c0*/  FMUL R38, R45, R26 ;  /* 0x0000001a2d267220 */ /* 0x000fe20000400000 */
[----:B------:R-:W-:Y:S01]  /*85d0*/  FMUL R26, R56, 0.5 ;  /* 0x3f000000381a7820 */ /* 0x000fe20000400000 */
        /* <DEDUP_REMOVED lines=32> */
.L_x_73:
[----:B------:R-:W-:Y:S05]  /*87e0*/  BSYNC B0 ;  /* 0x0000000000007941 */ /* 0x000fea0003800000 */
.L_x_72:
[----:B------:R-:W-:Y:S06]  /*87f0*/  BAR.SYNC.DEFER_BLOCKING 0x1, 0x100 ;  /* 0x0044000000007b1d */ /* 0x000fec0000010000 */
[----:B------:R-:W-:Y:S04]  /*8800*/  BSSY B0, `(.L_x_74) ;  /* 0x0000009000007945 */ /* 0x000fe80003800000 */
[----:B------:R-:W-:Y:S05]  /*8810*/  @P0 BRA `(.L_x_75) ;  /* 0x00000000001c0947 */ /* 0x000fea0003800000 */
[----:B------:R-:W-:-:S13]  /*8820*/  ISETP.NE.AND P3, PT, R109, 0x3, PT ;  /* 0x000000036d00780c */ /* 0x000fda0003f65270 */
[----:B------:R-:W-:Y:S05]  /*8830*/  @!P3 BRA `(.L_x_76) ;  /* 0x000000000004b947 */ /* 0x000fea0003800000 */
[----:B------:R-:W-:Y:S01]  /*8840*/  BPT.TRAP 0x1 ;  /* 0x000000040000795c */ /* 0x000fe20000300000 */
.L_x_76:
[----:B------:R-:W-:-:S04]  /*8850*/  ULEA UR4, UR40, UR51, 0x3 ;  /* 0x0000003328047291 */ /* 0x000fc8000f8e183f */
[----:B------:R-:W-:-:S04]  /*8860*/  UIADD3 UR4, UR4, 0x80, URZ ;  /* 0x0000008004047890 */ /* 0x000fc8000fffe03f */
[----:B------:R-:W-:-:S09]  /*8870*/  UPRMT UR4, UR50, 0x654, UR4 ;  /* 0x0000065432047896 */ /* 0x000fd20008000004 */
[----:B------:R-:W-:Y:S03]  /*8880*/  SYNCS.ARRIVE.TRANS64.RED.A1T0 RZ, [UR4], RZ ;  /* 0x000000ffffff79a7 */ /* 0x000fe60008100404 */
.L_x_75:
[----:B------:R-:W-:Y:S05]  /*8890*/  BSYNC B0 ;  /* 0x0000000000007941 */ /* 0x000fea0003800000 */
.L_x_74:
[----:B------:R-:W-:Y:S01]  /*88a0*/  UIADD3 UR4, UR40, 0x1, URZ ;  /* 0x0000000128047890 */ /* 0x000fe2000fffe03f */
[----:B------:R-:W-:Y:S03]  /*88b0*/  BSSY B0, `(.L_x_77) ;  /* 0x0000012000007945 */ /* 0x000fe60003800000 */
[----:B------:R-:W-:-:S04]  /*88c0*/  UISETP.NE.AND UP0, UPT, UR4, 0x4, UPT ;  /* 0x000000040400788c */ /* 0x000fc8000bf05270 */
[----:B------:R-:W-:Y:S01]  /*88d0*/  USEL UR40, UR4, URZ, UP0 ;  /* 0x0000003f04287287 */ /* 0x000fe20008000000 */
[----:B------:R-:W-:Y:S11]  /*88e0*/  @P0 BRA `(.L_x_78) ;  /* 0x0000000000380947 */ /* 0x000ff60003800000 */
[----:B------:R-:W-:-:S13]  /*88f0*/  ISETP.NE.AND P3, PT, R109, 0x3, PT ;  /* 0x000000036d00780c */ /* 0x000fda0003f65270 */
[----:B------:R-:W-:Y:S05]  /*8900*/  @!P3 BRA `(.L_x_79) ;  /* 0x000000000004b947 */ /* 0x000fea0003800000 */
[----:B------:R-:W-:Y:S01]  /*8910*/  BPT.TRAP 0x1 ;  /* 0x000000040000795c */ /* 0x000fe20000300000 */
.L_x_79:
[----:B------:R-:W-:Y:S01]  /*8920*/  SHF.L.U32 R25, R25, 0x1f, RZ ;  /* 0x0000001f19197819 */ /* 0x000fe200000006ff */
[C---:B------:R-:W-:Y:S01]  /*8930*/  @!P4 IMAD R24, R21.reuse, 0x2000, R24 ;  /* 0x000020001518c824 */ /* 0x040fe200078e0218 */
[----:B------:R-:W-:Y:S01]  /*8940*/  LEA R26, R21, UR51, 0x3 ;  /* 0x00000033151a7c11 */ /* 0x000fe2000f8e18ff */
[----:B------:R-:W-:Y:S03]  /*8950*/  BSSY B1, `(.L_x_80) ;  /* 0x0000004000017945 */ /* 0x000fe60003800000 */
[----:B------:R-:W2:Y:S01]  /*8960*/  SYNCS.PHASECHK.TRANS64.TRYWAIT P3, [R26+URZ+0x60], R25 ;  /* 0x000060191a0075a7 */ /* 0x000ea2000806017f */
[----:B------:R-:W-:Y:S01]  /*8970*/  @!P4 LEA R21, R95, R24, 0x1 ;  /* 0x000000185f15c211 */ /* 0x000fe200078e08ff */
[----:B--2---:R-:W-:Y:S06]  /*8980*/  @!P3 BRA `(.L_x_81) ;  /* 0x0000005000b8b947 */ /* 0x004fec0003800000 */
.L_x_169:
[----:B------:R-:W-:Y:S05]  /*8990*/  BSYNC B1 ;  /* 0x0000000000017941 */ /* 0x000fea0003800000 */
.L_x_80:
[----:B------:R-:W-:Y:S05]  /*89a0*/  @!P4 WARPSYNC.ALL ;  /* 0x000000000000c948 */ /* 0x000fea0003800000 */
[----:B------:R3:W4:Y:S04]  /*89b0*/  @!P4 LDSM.16.M88.4 R8, [R24] ;  /* 0x000000001808c83b */ /* 0x0007280000000200 */
[----:B------:R3:W1:Y:S02]  /*89c0*/  @!P4 LDSM.16.M88.4 R4, [R21] ;  /* 0x000000001504c83b */ /* 0x0006640000000200 */
.L_x_78:
[----:B------:R-:W-:Y:S05]  /*89d0*/  BSYNC B0 ;  /* 0x0000000000007941 */ /* 0x000fea0003800000 */
.L_x_77:
[----:B---34-:R-:W-:Y:S02]  /*89e0*/  HADD2.F32 R21, -RZ, R8.H0_H0 ;  /* 0x20000008ff157230 */ /* 0x018fe40000004100 */
[C---:B--2---:R-:W-:Y:S01]  /*89f0*/  FMUL R25, R91.reuse, R72 ;  /* 0x000000485b197220 */ /* 0x044fe20000400000 */
[C---:B------:R-:W-:Y:S01]  /*8a00*/  FMUL R29, R91.reuse, R74 ;  /* 0x0000004a5b1d7220 */ /* 0x040fe20000400000 */
[C---:B------:R-:W-:Y:S01]  /*8a10*/  FMUL R78, R91.reuse, R78 ;  /* 0x0000004e5b4e7220 */ /* 0x040fe20000400000 */
[C---:B------:R-:W-:Y:S01]  /*8a20*/  FMUL R79, R91.reuse, R79 ;  /* 0x0000004f5b4f7220 */ /* 0x040fe20000400000 */
[----:B------:R-:W-:Y:S01]  /*8a30*/  FFMA R21, R92, R21, R25 ;  /* 0x000000155c157223 */ /* 0x000fe20000000019 */
[C---:B------:R-:W-:Y:S01]  /*8a40*/  FMUL R80, R91.reuse, R80 ;  /* 0x000000505b507220 */ /* 0x040fe20000400000 */
[C---:B------:R-:W-:Y:S01]  /*8a50*/  FMUL R84, R91.reuse, R84 ;  /* 0x000000545b547220 */ /* 0x040fe20000400000 */
[----:B------:R-:W-:Y:S01]  /*8a60*/  FMUL R85, R91, R85 ;  /* 0x000000555b557220 */ /* 0x000fe20000400000 */
[----:B------:R-:W-:Y:S01]  /*8a70*/  FMUL R31, R21, 0.70710676908493041992 ;  /* 0x3f3504f3151f7820 */ /* 0x000fe20000400000 */
[----:B------:R-:W-:Y:S01]  /*8a80*/  FMUL R86, R91, R86 ;  /* 0x000000565b567220 */ /* 0x000fe20000400000 */
[----:B------:R-:W-:Y:S01]  /*8a90*/  FMUL R21, R21, 0.5 ;  /* 0x3f00000015157820 */ /* 0x000fe20000400000 */
[----:B------:R-:W-:Y:S05]  /*8aa0*/  WARPSYNC.ALL ;  /* 0x0000000000007948 */ /* 0x000fea0003800000 */
[C---:B------:R-:W-:Y:S01]  /*8ab0*/  FMUL R24, R31.reuse, R31 ;  /* 0x0000001f1f187220 */ /* 0x040fe20000400000 */
[C---:B------:R-:W-:Y:S01]  /*8ac0*/  FSETP.GE.AND P3, PT, |R31|.reuse, 1.0029599666595458984, PT ;  /* 0x3f8060fe1f00780b */ /* 0x040fe20003f66200 */
[----:B------:R-:W-:Y:S03]  /*8ad0*/  BSSY B0, `(.L_x_82) ;  /* 0x00001ce000007945 */ /* 0x000fe60003800000 */
[----:B------:R-:W-:-:S02]  /*8ae0*/  FSEL R24, |R31|, R24, P3 ;  /* 0x000000181f187208 */ /* 0x000fc40001800200 */
[----:B------:R-:W-:Y:S02]  /*8af0*/  FSEL R25, R0, 8.4834944573231041431e-05, P3 ;  /* 0x38b1e96a00197808 */ /* 0x000fe40001800000 */
[----:B------:R-:W-:Y:S02]  /*8b00*/  FSEL R27, -R3, -0.00082130916416645050049, P3 ;  /* 0xba574d20031b7808 */ /* 0x000fe40001800100 */
[----:B------:R-:W-:Y:S02]  /*8b10*/  FSEL R26, R12, 0.0052134888246655464172, P3 ;  /* 0x3baad5ea0c1a7808 */ /* 0x000fe40001800000 */
[----:B------:R-:W-:Y:S01]  /*8b20*/  FSEL R28, -R13, -0.026868773624300956726, P3 ;  /* 0xbcdc1be70d1c7808 */ /* 0x000fe20001800100 */
[----:B------:R-:W-:Y:S01]  /*8b30*/  FFMA R25, R24, R25, R27 ;  /* 0x0000001918197223 */ /* 0x000fe2000000001b */
[----:B------:R-:W-:-:S03]  /*8b40*/  FSEL R27, -|R31|, R31, P3 ;  /* 0x0000001f1f1b7208 */ /* 0x000fc60001800300 */
[----:B------:R-:W-:Y:S01]  /*8b50*/  FFMA R25, R24, R25, R26 ;  /* 0x0000001918197223 */ /* 0x000fe2000000001a */
[----:B------:R-:W-:-:S03]  /*8b60*/  FSEL R26, R14, 0.11284004896879196167, P3 ;  /* 0x3de718af0e1a7808 */ /* 0x000fc60001800000 */
[----:B------:R-:W-:Y:S01]  /*8b70*/  FFMA R25, R24, R25, R28 ;  /* 0x0000001918197223 */ /* 0x000fe2000000001c */
[----:B------:R-:W-:-:S03]  /*8b80*/  FSEL R28, R15, -0.37612664699554443359, P3 ;  /* 0xbec093ac0f1c7808 */ /* 0x000fc60001800000 */
[----:B------:R-:W-:Y:S01]  /*8b90*/  FFMA R25, R24, R25, R26 ;  /* 0x0000001918197223 */ /* 0x000fe2000000001a */
[----:B------:R-:W-:-:S03]  /*8ba0*/  FSEL R26, R20, 0.12837915122509002686, P3 ;  /* 0x3e0375d3141a7808 */ /* 0x000fc60001800000 */
[----:B------:R-:W-:Y:S01]  /*8bb0*/  FFMA R25, R24, R25, R28 ;  /* 0x0000001918197223 */ /* 0x000fe2000000001c */
[----:B------:R-:W-:-:S03]  /*8bc0*/  FMUL R28, R91, R75 ;  /* 0x0000004b5b1c7220 */ /* 0x000fc60000400000 */
[----:B------:R-:W-:Y:S01]  /*8bd0*/  FFMA R24, R24, R25, R26 ;  /* 0x0000001918187223 */ /* 0x000fe2000000001a */
[----:B------:R-:W-:Y:S02]  /*8be0*/  HADD2.F32 R25, -RZ, R8.H1_H1 ;  /* 0x30000008ff197230 */ /* 0x000fe40000004100 */
[----:B------:R-:W-:Y:S01]  /*8bf0*/  FMUL R26, R91, R73 ;  /* 0x000000495b1a7220 */ /* 0x000fe20000400000 */
[----:B------:R-:W-:Y:S01]  /*8c00*/  FFMA R24, R24, R27, R27 ;  /* 0x0000001b18187223 */ /* 0x000fe2000000001b */
[--C-:B------:R-:W-:Y:S02]  /*8c10*/  HADD2.F32 R27, -RZ, R9.reuse.H0_H0 ;  /* 0x20000009ff1b7230 */ /* 0x100fe40000004100 */
[C---:B------:R-:W-:Y:S01]  /*8c20*/  FFMA R25, R92.reuse, R25, R26 ;  /* 0x000000195c197223 */ /* 0x040fe2000000001a */
[----:B------:R-:W-:Y:S01]  /*8c30*/  HADD2.F32 R9, -RZ, R9.H1_H1 ;  /* 0x30000009ff097230 */ /* 0x000fe20000004100 */
[----:B------:R-:W2:Y:S01]  /*8c40*/  @P3 MUFU.EX2 R30, R24 ;  /* 0x00000018001e3308 */ /* 0x000ea20000000800 */
[----:B------:R-:W-:Y:S01]  /*8c50*/  FFMA R8, R92, R27, R29 ;  /* 0x0000001b5c087223 */ /* 0x000fe2000000001d */
[----:B------:R-:W-:-:S02]  /*8c60*/  FMUL R43, R25, 0.70710676908493041992 ;  /* 0x3f3504f3192b7820 */ /* 0x000fc40000400000 */
[----:B------:R-:W-:Y:S01]  /*8c70*/  FFMA R9, R92, R9, R28 ;  /* 0x000000095c097223 */ /* 0x000fe2000000001c */
[----:B------:R-:W-:Y:S01]  /*8c80*/  FMUL R25, R25, 0.5 ;  /* 0x3f00000019197820 */ /* 0x000fe20000400000 */
[C---:B------:R-:W-:Y:S01]  /*8c90*/  FMUL R45, R8.reuse, 0.70710676908493041992 ;  /* 0x3f3504f3082d7820 */ /* 0x040fe20000400000 */
[----:B------:R-:W-:Y:S01]  /*8ca0*/  FMUL R26, R43, R43 ;  /* 0x0000002b2b1a7220 */ /* 0x000fe20000400000 */
[C---:B------:R-:W-:Y:S01]  /*8cb0*/  FMUL R47, R9.reuse, 0.70710676908493041992 ;  /* 0x3f3504f3092f7820 */ /* 0x040fe20000400000 */
[----:B------:R-:W-:Y:S01]  /*8cc0*/  FMUL R9, R9, 0.5 ;  /* 0x3f00000009097820 */ /* 0x000fe20000400000 */
[C---:B------:R-:W-:Y:S01]  /*8cd0*/  FMUL R28, R45.reuse, R45 ;  /* 0x0000002d2d1c7220 */ /* 0x040fe20000400000 */
[----:B------:R-:W-:Y:S01]  /*8ce0*/  FSETP.GE.AND P4, PT, |R45|, 1.0029599666595458984, PT ;  /* 0x3f8060fe2d00780b */ /* 0x000fe20003f86200 */
[----:B------:R-:W-:Y:S01]  /*8cf0*/  FMUL R8, R8, 0.5 ;  /* 0x3f00000008087820 */ /* 0x000fe20000400000 */
[----:B------:R-:W-:Y:S02]  /*8d00*/  FSETP.GE.AND P5, PT, |R47|, 1.0029599666595458984, PT ;  /* 0x3f8060fe2f00780b */ /* 0x000fe40003fa6200 */
[----:B------:R-:W-:Y:S01]  /*8d10*/  FSEL R28, |R45|, R28, P4 ;  /* 0x0000001c2d1c7208 */ /* 0x000fe20002000200 */
[----:B--2---:R-:W-:Y:S01]  /*8d20*/  @P3 FADD R30, -R30, 1 ;  /* 0x3f8000001e1e3421 */ /* 0x004fe20000000100 */
[----:B-1----:R-:W-:-:S02]  /*8d30*/  FSEL R33, -R3, -0.00082130916416645050049, P4 ;  /* 0xba574d2003217808 */ /* 0x002fc40002000100 */
[----:B------:R-:W-:Y:S02]  /*8d40*/  FSEL R37, R0, 8.4834944573231041431e-05, P5 ;  /* 0x38b1e96a00257808 */ /* 0x000fe40002800000 */
[----:B------:R-:W-:Y:S01]  /*8d50*/  @P3 LOP3.LUT R24, R30, 0x80000000, R31, 0xb8, !PT ;  /* 0x800000001e183812 */ /* 0x000fe200078eb81f */
[----:B------:R-:W-:Y:S01]  /*8d60*/  FMUL R30, R47, R47 ;  /* 0x0000002f2f1e7220 */ /* 0x000fe20000400000 */
[C---:B------:R-:W-:Y:S02]  /*8d70*/  FSETP.GE.AND P3, PT, |R43|.reuse, 1.0029599666595458984, PT ;  /* 0x3f8060fe2b00780b */ /* 0x040fe40003f66200 */
[----:B------:R-:W-:Y:S01]  /*8d80*/  FSEL R31, R0, 8.4834944573231041431e-05, P4 ;  /* 0x38b1e96a001f7808 */ /* 0x000fe20002000000 */
[----:B------:R-:W-:Y:S01]  /*8d90*/  FADD R24, R24, 1 ;  /* 0x3f80000018187421 */ /* 0x000fe20000000000 */
[----:B------:R-:W-:Y:S02]  /*8da0*/  FSEL R26, |R43|, R26, P3 ;  /* 0x0000001a2b1a7208 */ /* 0x000fe40001800200 */
[----:B------:R-:W-:Y:S01]  /*8db0*/  FSEL R27, R0, 8.4834944573231041431e-05, P3 ;  /* 0x38b1e96a001b7808 */ /* 0x000fe20001800000 */
[----:B------:R-:W-:Y:S01]  /*8dc0*/  FFMA R33, R28, R31, R33 ;  /* 0x0000001f1c217223 */ /* 0x000fe20000000021 */
[----:B------:R-:W-:Y:S01]  /*8dd0*/  FSEL R29, -R3, -0.00082130916416645050049, P3 ;  /* 0xba574d20031d7808 */ /* 0x000fe20001800100 */
[----:B------:R-:W-:Y:S01]  /*8de0*/  FMUL R21, R24, R21 ;  /* 0x0000001518157220 */ /* 0x000fe20000400000 */
[----:B------:R-:W-:-:S02]  /*8df0*/  FSEL R30, |R47|, R30, P5 ;  /* 0x0000001e2f1e7208 */ /* 0x000fc40002800200 */
[----:B------:R-:W-:Y:S01]  /*8e00*/  FSEL R39, -R3, -0.00082130916416645050049, P5 ;  /* 0xba574d2003277808 */ /* 0x000fe20002800100 */
[----:B------:R-:W-:Y:S01]  /*8e10*/  FFMA R27, R26, R27, R29 ;  /* 0x0000001b1a1b7223 */ /* 0x000fe2000000001d */
[C---:B------:R-:W-:Y:S02]  /*8e20*/  FSEL R29, R12.reuse, 0.0052134888246655464172, P3 ;  /* 0x3baad5ea0c1d7808 */ /* 0x040fe40001800000 */
[----:B------:R-:W-:Y:S01]  /*8e30*/  FSEL R35, R12, 0.0052134888246655464172, P4 ;  /* 0x3baad5ea0c237808 */ /* 0x000fe20002000000 */
[----:B------:R-:W-:Y:S01]  /*8e40*/  FFMA R37, R30, R37, R39 ;  /* 0x000000251e257223 */ /* 0x000fe20000000027 */
        /* <DEDUP_REMOVED lines=32> */
[----:B------:R-:W-:Y:S01]  /*9050*/  FSEL R28, -|R47|, R47, P5 ;  /* 0x0000002f2f1c7208 */ /* 0x000fe20002800300 */
[----:B------:R-:W1:Y:S01]  /*9060*/  @P3 MUFU.EX2 R32, R26 ;  /* 0x0000001a00203308 */ /* 0x000e620000000800 */
[----:B------:R-:W-:Y:S01]  /*9070*/  FFMA R29, R30, R29, R34 ;  /* 0x0000001d1e1d7223 */ /* 0x000fe20000000022 */
[----:B------:R-:W-:-:S02]  /*9080*/  HADD2.F32 R31, -RZ, R10.H1_H1 ;  /* 0x3000000aff1f7230 */ /* 0x000fc40000004100 */
[----:B------:R-:W-:Y:S01]  /*9090*/  FMUL R30, R91, R77 ;  /* 0x0000004d5b1e7220 */ /* 0x000fe20000400000 */
[--C-:B------:R-:W-:Y:S02]  /*90a0*/  HADD2.F32 R33, -RZ, R11.reuse.H0_H0 ;  /* 0x2000000bff217230 */ /* 0x100fe40000004100 */
[----:B------:R-:W-:Y:S01]  /*90b0*/  FFMA R28, R29, R28, R28 ;  /* 0x0000001c1d1c7223 */ /* 0x000fe2000000001c */
[----:B------:R-:W-:Y:S01]  /*90c0*/  HADD2.F32 R29, -RZ, R10.H0_H0 ;  /* 0x2000000aff1d7230 */ /* 0x000fe20000004100 */
[----:B------:R-:W2:Y:S01]  /*90d0*/  @P4 MUFU.EX2 R34, R27 ;  /* 0x0000001b00224308 */ /* 0x000ea20000000800 */
[----:B------:R-:W-:-:S03]  /*90e0*/  HADD2.F32 R11, -RZ, R11.H1_H1 ;  /* 0x3000000bff0b7230 */ /* 0x000fc60000004100 */
[C---:B------:R-:W-:Y:S01]  /*90f0*/  FFMA R10, R92.reuse, R29, R35 ;  /* 0x0000001d5c0a7223 */ /* 0x040fe20000000023 */
[C---:B------:R-:W-:Y:S01]  /*9100*/  FFMA R29, R92.reuse, R31, R30 ;  /* 0x0000001f5c1d7223 */ /* 0x040fe2000000001e */
[----:B------:R-:W-:Y:S02]  /*9110*/  FFMA R30, R92, R33, R78 ;  /* 0x000000215c1e7223 */ /* 0x000fe4000000004e */
[----:B------:R-:W-:Y:S01]  /*9120*/  FMUL R41, R10, 0.70710676908493041992 ;  /* 0x3f3504f30a297820 */ /* 0x000fe20000400000 */
[----:B------:R-:W3:Y:S01]  /*9130*/  @P5 MUFU.EX2 R36, R28 ;  /* 0x0000001c00245308 */ /* 0x000ee20000000800 */
[----:B-1----:R-:W-:Y:S01]  /*9140*/  @P3 FADD R32, -R32, 1 ;  /* 0x3f80000020203421 */ /* 0x002fe20000000100 */
[----:B------:R-:W-:Y:S01]  /*9150*/  FMUL R48, R29, 0.70710676908493041992 ;  /* 0x3f3504f31d307820 */ /* 0x000fe20000400000 */
[----:B------:R-:W-:Y:S01]  /*9160*/  FMUL R31, R41, R41 ;  /* 0x00000029291f7220 */ /* 0x000fe20000400000 */
[----:B------:R-:W-:Y:S01]  /*9170*/  FMUL R10, R10, 0.5 ;  /* 0x3f0000000a0a7820 */ /* 0x000fe20000400000 */
[----:B------:R-:W-:Y:S01]  /*9180*/  FMUL R29, R29, 0.5 ;  /* 0x3f0000001d1d7820 */ /* 0x000fe20000400000 */
[----:B------:R-:W-:Y:S01]  /*9190*/  @P3 LOP3.LUT R26, R32, 0x80000000, R43, 0xb8, !PT ;  /* 0x80000000201a3812 */ /* 0x000fe200078eb82b */
[----:B------:R-:W-:Y:S01]  /*91a0*/  FMUL R33, R48, R48 ;  /* 0x0000003030217220 */ /* 0x000fe20000400000 */
[C---:B------:R-:W-:Y:S01]  /*91b0*/  FSETP.GE.AND P3, PT, |R41|.reuse, 1.0029599666595458984, PT ;  /* 0x3f8060fe2900780b */ /* 0x040fe20003f66200 */
[----:B--2---:R-:W-:Y:S01]  /*91c0*/  @P4 FADD R34, -R34, 1 ;  /* 0x3f80000022224421 */ /* 0x004fe20000000100 */
[----:B------:R-:W-:Y:S01]  /*91d0*/  FMUL R43, R30, 0.70710676908493041992 ;  /* 0x3f3504f31e2b7820 */ /* 0x000fe20000400000 */
[----:B------:R-:W-:Y:S01]  /*91e0*/  FADD R26, R26, 1 ;  /* 0x3f8000001a1a7421 */ /* 0x000fe20000000000 */
[----:B------:R-:W-:Y:S01]  /*91f0*/  FSEL R31, |R41|, R31, P3 ;  /* 0x0000001f291f7208 */ /* 0x000fe20001800200 */
[----:B------:R-:W-:Y:S01]  /*9200*/  FMUL R30, R30, 0.5 ;  /* 0x3f0000001e1e7820 */ /* 0x000fe20000400000 */
[----:B------:R-:W-:Y:S01]  /*9210*/  @P4 LOP3.LUT R27, R34, 0x80000000, R45, 0xb8, !PT ;  /* 0x80000000221b4812 */ /* 0x000fe200078eb82d */
[----:B------:R-:W-:Y:S01]  /*9220*/  FMUL R35, R43, R43 ;  /* 0x0000002b2b237220 */ /* 0x000fe20000400000 */
[----:B------:R-:W-:Y:S01]  /*9230*/  FSETP.GE.AND P4, PT, |R48|, 1.0029599666595458984, PT ;  /* 0x3f8060fe3000780b */ /* 0x000fe20003f86200 */
[----:B---3--:R-:W-:Y:S01]  /*9240*/  @P5 FADD R36, -R36, 1 ;  /* 0x3f80000024245421 */ /* 0x008fe20000000100 */
[----:B------:R-:W-:Y:S01]  /*9250*/  FSEL R32, R0, 8.4834944573231041431e-05, P3 ;  /* 0x38b1e96a00207808 */ /* 0x000fe20001800000 */
[----:B------:R-:W-:Y:S01]  /*9260*/  FADD R27, R27, 1 ;  /* 0x3f8000001b1b7421 */ /* 0x000fe20000000000 */
[----:B------:R-:W-:Y:S01]  /*9270*/  FSEL R34, -R3, -0.00082130916416645050049, P3 ;  /* 0xba574d2003227808 */ /* 0x000fe20001800100 */
[----:B------:R-:W-:Y:S01]  /*9280*/  FMUL R26, R26, R25 ;  /* 0x000000191a1a7220 */ /* 0x000fe20000400000 */
[----:B------:R-:W-:Y:S01]  /*9290*/  @P5 LOP3.LUT R28, R36, 0x80000000, R47, 0xb8, !PT ;  /* 0x80000000241c5812 */ /* 0x000fe200078eb82f */
[----:B------:R-:W-:Y:S01]  /*92a0*/  FMUL R8, R27, R8 ;  /* 0x000000081b087220 */ /* 0x000fe20000400000 */
[----:B------:R-:W-:Y:S01]  /*92b0*/  FSEL R33, |R48|, R33, P4 ;  /* 0x0000002130217208 */ /* 0x000fe20002000200 */
[----:B------:R-:W-:Y:S01]  /*92c0*/  FFMA R32, R31, R32, R34 ;  /* 0x000000201f207223 */ /* 0x000fe20000000022 */
[----:B------:R-:W-:Y:S01]  /*92d0*/  FSEL R36, R0, 8.4834944573231041431e-05, P4 ;  /* 0x38b1e96a00247808 */ /* 0x000fe20002000000 */
[----:B------:R-:W-:Y:S01]  /*92e0*/  FADD R28, R28, 1 ;  /* 0x3f8000001c1c7421 */ /* 0x000fe20000000000 */
[----:B------:R-:W-:-:S02]  /*92f0*/  FSEL R38, -R3, -0.00082130916416645050049, P4 ;  /* 0xba574d2003267808 */ /* 0x000fc40002000100 */
[----:B------:R-:W-:Y:S02]  /*9300*/  FSETP.GE.AND P5, PT, |R43|, 1.0029599666595458984, PT ;  /* 0x3f8060fe2b00780b */ /* 0x000fe40003fa6200 */
        /* <DEDUP_REMOVED lines=25> */
[----:B------:R-:W-:Y:S01]  /*94a0*/  FSEL R36, -|R41|, R41, P3 ;  /* 0x0000002929247208 */ /* 0x000fe20001800300 */
[----:B------:R-:W-:Y:S01]  /*94b0*/  FFMA R44, R35, R46, R44 ;  /* 0x0000002e232c7223 */ /* 0x000fe2000000002c */
[----:B------:R-:W-:Y:S01]  /*94c0*/  FSEL R42, R14, 0.11284004896879196167, P5 ;  /* 0x3de718af0e2a7808 */ /* 0x000fe20002800000 */
        /* <DEDUP_REMOVED lines=8> */
[----:B------:R-:W1:Y:S01]  /*9550*/  @P3 MUFU.EX2 R34, R31 ;  /* 0x0000001f00223308 */ /* 0x000e620000000800 */
[----:B------:R-:W-:-:S03]  /*9560*/  FFMA R36, R35, R42, R36 ;  /* 0x0000002a23247223 */ /* 0x000fc60000000024 */
[----:B------:R-:W-:Y:S01]  /*9570*/  FFMA R32, R32, R33, R33 ;  /* 0x0000002120207223 */ /* 0x000fe20000000021 */
[----:B------:R-:W-:Y:S01]  /*9580*/  FSEL R33, -|R43|, R43, P5 ;  /* 0x0000002b2b217208 */ /* 0x000fe20002800300 */
[----:B------:R-:W-:Y:S01]  /*9590*/  FFMA R36, R35, R36, R37 ;  /* 0x0000002423247223 */ /* 0x000fe20000000025 */
[--C-:B------:R-:W-:Y:S01]  /*95a0*/  HADD2.F32 R35, -RZ, R4.reuse.H0_H0 ;  /* 0x20000004ff237230 */ /* 0x100fe20000004100 */
[----:B------:R-:W2:Y:S01]  /*95b0*/  @P4 MUFU.EX2 R39, R32 ;  /* 0x0000002000274308 */ /* 0x000ea20000000800 */
[----:B------:R-:W-:Y:S02]  /*95c0*/  HADD2.F32 R37, -RZ, R4.H1_H1 ;  /* 0x30000004ff257230 */ /* 0x000fe40000004100 */
[----:B------:R-:W-:Y:S01]  /*95d0*/  FFMA R33, R36, R33, R33 ;  /* 0x0000002124217223 */ /* 0x000fe20000000021 */
[----:B------:R-:W-:Y:S01]  /*95e0*/  FMUL R36, R91, R81 ;  /* 0x000000515b247220 */ /* 0x000fe20000400000 */
[----:B------:R-:W-:-:S03]  /*95f0*/  FFMA R4, R92, R35, R80 ;  /* 0x000000235c047223 */ /* 0x000fc60000000050 */
[----:B------:R-:W3:Y:S01]  /*9600*/  @P5 MUFU.EX2 R40, R33 ;  /* 0x0000002100285308 */ /* 0x000ee20000000800 */
[----:B-1----:R-:W-:Y:S01]  /*9610*/  @P3 FADD R38, -R34, 1 ;  /* 0x3f80000022263421 */ /* 0x002fe20000000100 */
[----:B------:R-:W-:Y:S01]  /*9620*/  FFMA R34, R92, R11, R79 ;  /* 0x0000000b5c227223 */ /* 0x000fe2000000004f */
[----:B------:R-:W-:Y:S01]  /*9630*/  FMUL R51, R4, 0.70710676908493041992 ;  /* 0x3f3504f304337820 */ /* 0x000fe20000400000 */
[----:B------:R-:W-:Y:S01]  /*9640*/  FFMA R11, R92, R37, R36 ;  /* 0x000000255c0b7223 */ /* 0x000fe20000000024 */
[----:B------:R-:W-:Y:S01]  /*9650*/  FMUL R4, R4, 0.5 ;  /* 0x3f00000004047820 */ /* 0x000fe20000400000 */
[----:B------:R-:W-:Y:S01]  /*9660*/  FMUL R49, R34, 0.70710676908493041992 ;  /* 0x3f3504f322317820 */ /* 0x000fe20000400000 */
[----:B------:R-:W-:Y:S01]  /*9670*/  @P3 LOP3.LUT R31, R38, 0x80000000, R41, 0xb8, !PT ;  /* 0x80000000261f3812 */ /* 0x000fe200078eb829 */
[----:B------:R-:W-:Y:S01]  /*9680*/  FMUL R37, R51, R51 ;  /* 0x0000003333257220 */ /* 0x000fe20000400000 */
[----:B--2---:R-:W-:Y:S01]  /*9690*/  @P4 FADD R39, -R39, 1 ;  /* 0x3f80000027274421 */ /* 0x004fe20000000100 */
[C---:B------:R-:W-:Y:S01]  /*96a0*/  FMUL R35, R49.reuse, R49 ;  /* 0x0000003131237220 */ /* 0x040fe20000400000 */
[----:B------:R-:W-:Y:S01]  /*96b0*/  FSETP.GE.AND P3, PT, |R49|, 1.0029599666595458984, PT ;  /* 0x3f8060fe3100780b */ /* 0x000fe20003f66200 */
[----:B------:R-:W-:Y:S01]  /*96c0*/  FMUL R52, R11, 0.70710676908493041992 ;  /* 0x3f3504f30b347820 */ /* 0x000fe20000400000 */
[----:B------:R-:W-:Y:S01]  /*96d0*/  FADD R31, R31, 1 ;  /* 0x3f8000001f1f7421 */ /* 0x000fe20000000000 */
[----:B------:R-:W-:-:S02]  /*96e0*/  @P4 LOP3.LUT R32, R39, 0x80000000, R48, 0xb8, !PT ;  /* 0x8000000027204812 */ /* 0x000fc400078eb830 */
[----:B------:R-:W-:Y:S01]  /*96f0*/  FSETP.GE.AND P4, PT, |R51|, 1.0029599666595458984, PT ;  /* 0x3f8060fe3300780b */ /* 0x000fe20003f86200 */
[----:B---3--:R-:W-:Y:S01]  /*9700*/  @P5 FADD R40, -R40, 1 ;  /* 0x3f80000028285421 */ /* 0x008fe20000000100 */
[----:B------:R-:W-:Y:S01]  /*9710*/  FSEL R35, |R49|, R35, P3 ;  /* 0x0000002331237208 */ /* 0x000fe20001800200 */
[----:B------:R-:W-:Y:S01]  /*9720*/  FMUL R41, R52, R52 ;  /* 0x0000003434297220 */ /* 0x000fe20000400000 */
        /* <DEDUP_REMOVED lines=10> */
[----:B------:R-:W-:Y:S01]  /*97d0*/  FSEL R42, -R3, -0.00082130916416645050049, P4 ;  /* 0xba574d20032a7808 */ /* 0x000fe20002000100 */
[----:B------:R-:W-:Y:S01]  /*97e0*/  FMUL R29, R32, R29 ;  /* 0x0000001d201d7220 */ /* 0x000fe20000400000 */
        /* <DEDUP_REMOVED lines=8> */
[C---:B------:R-:W-:Y:S02]  /*9870*/  FSEL R44, R12.reuse, 0.0052134888246655464172, P4 ;  /* 0x3baad5ea0c2c7808 */ /* 0x040fe40002000000 */
        /* <DEDUP_REMOVED lines=12> */
[----:B------:R-:W-:Y:S01]  /*9940*/  FSEL R48, -R13, -0.026868773624300956726, P5 ;  /* 0xbcdc1be70d307808 */ /* 0x000fe20002800100 */
[----:B------:R-:W-:Y:S01]  /*9950*/  FFMA R36, R35, R36, R40 ;  /* 0x0000002423247223 */ /* 0x000fe20000000028 */
[----:B------:R-:W-:Y:S01]  /*9960*/  FSEL R38, R20, 0.12837915122509002686, P3 ;  /* 0x3e0375d314267808 */ /* 0x000fe20001800000 */
        /* <DEDUP_REMOVED lines=19> */
[----:B------:R-:W1:Y:S01]  /*9aa0*/  @P3 MUFU.EX2 R40, R36 ;  /* 0x0000002400283308 */ /* 0x000e620000000800 */
[----:B------:R-:W-:Y:S02]  /*9ab0*/  HADD2.F32 R5, -RZ, R5.H1_H1 ;  /* 0x30000005ff057230 */ /* 0x000fe40000004100 */
[C---:B------:R-:W-:Y:S01]  /*9ac0*/  FFMA R45, R92.reuse, R39, R43 ;  /* 0x000000275c2d7223 */ /* 0x040fe2000000002b */
[----:B------:R-:W-:Y:S01]  /*9ad0*/  FFMA R37, R37, R38, R38 ;  /* 0x0000002625257223 */ /* 0x000fe20000000026 */
[----:B------:R-:W-:Y:S01]  /*9ae0*/  FMUL R38, R91, R83 ;  /* 0x000000535b267220 */ /* 0x000fe20000400000 */
[----:B------:R-:W-:Y:S02]  /*9af0*/  HADD2.F32 R41, -RZ, R6.H0_H0 ;  /* 0x20000006ff297230 */ /* 0x000fe40000004100 */
[----:B------:R-:W2:Y:S01]  /*9b00*/  @P4 MUFU.EX2 R42, R35 ;  /* 0x00000023002a4308 */ /* 0x000ea20000000800 */
[----:B------:R-:W-:-:S02]  /*9b10*/  FFMA R47, R92, R5, R38 ;  /* 0x000000055c2f7223 */ /* 0x000fc40000000026 */
[----:B------:R-:W-:Y:S02]  /*9b20*/  FFMA R84, R92, R41, R84 ;  /* 0x000000295c547223 */ /* 0x000fe40000000054 */
[----:B------:R-:W-:Y:S02]  /*9b30*/  FMUL R54, R47, 0.70710676908493041992 ;  /* 0x3f3504f32f367820 */ /* 0x000fe40000400000 */
[----:B------:R-:W-:Y:S01]  /*9b40*/  FMUL R56, R84, 0.70710676908493041992 ;  /* 0x3f3504f354387820 */ /* 0x000fe20000400000 */
[----:B------:R-:W3:Y:S01]  /*9b50*/  @P5 MUFU.EX2 R44, R37 ;  /* 0x00000025002c5308 */ /* 0x000ee20000000800 */
[----:B-1----:R-:W-:Y:S01]  /*9b60*/  @P3 FADD R40, -R40, 1 ;  /* 0x3f80000028283421 */ /* 0x002fe20000000100 */
[----:B------:R-:W-:Y:S01]  /*9b70*/  FMUL R39, R54, R54 ;  /* 0x0000003636277220 */ /* 0x000fe20000400000 */
[----:B------:R-:W-:-:S03]  /*9b80*/  FMUL R43, R56, R56 ;  /* 0x00000038382b7220 */ /* 0x000fc60000400000 */
[----:B------:R-:W-:Y:S01]  /*9b90*/  @P3 LOP3.LUT R36, R40, 0x80000000, R49, 0xb8, !PT ;  /* 0x8000000028243812 */ /* 0x000fe200078eb831 */
[----:B--2---:R-:W-:-:S04]  /*9ba0*/  @P4 FADD R42, -R42, 1 ;  /* 0x3f8000002a2a4421 */ /* 0x004fc80000000100 */
[----:B------:R-:W-:Y:S01]  /*9bb0*/  FADD R36, R36, 1 ;  /* 0x3f80000024247421 */ /* 0x000fe20000000000 */
[----:B------:R-:W-:Y:S01]  /*9bc0*/  @P4 LOP3.LUT R35, R42, 0x80000000, R51, 0xb8, !PT ;  /* 0x800000002a234812 */ /* 0x000fe200078eb833 */
[----:B------:R-:W-:Y:S01]  /*9bd0*/  FMUL R51, R45, 0.70710676908493041992 ;  /* 0x3f3504f32d337820 */ /* 0x000fe20000400000 */
[----:B------:R-:W-:Y:S01]  /*9be0*/  FSETP.GE.AND P4, PT, |R54|, 1.0029599666595458984, PT ;  /* 0x3f8060fe3600780b */ /* 0x000fe20003f86200 */
[----:B---3--:R-:W-:Y:S02]  /*9bf0*/  @P5 FADD R44, -R44, 1 ;  /* 0x3f8000002c2c5421 */ /* 0x008fe40000000100 */
[C---:B------:R-:W-:Y:S01]  /*9c00*/  FMUL R5, R51.reuse, R51 ;  /* 0x0000003333057220 */ /* 0x040fe20000400000 */
[----:B------:R-:W-:Y:S01]  /*9c10*/  FSETP.GE.AND P3, PT, |R51|, 1.0029599666595458984, PT ;  /* 0x3f8060fe3300780b */ /* 0x000fe20003f66200 */
[----:B------:R-:W-:Y:S01]  /*9c20*/  FADD R35, R35, 1 ;  /* 0x3f80000023237421 */ /* 0x000fe20000000000 */
[----:B------:R-:W-:Y:S02]  /*9c30*/  @P5 LOP3.LUT R37, R44, 0x80000000, R52, 0xb8, !PT ;  /* 0x800000002c255812 */ /* 0x000fe400078eb834 */
[----:B------:R-:W-:Y:S01]  /*9c40*/  FSEL R5, |R51|, R5, P3 ;  /* 0x0000000533057208 */ /* 0x000fe20001800200 */
[----:B------:R-:W-:Y:S01]  /*9c50*/  FMUL R35, R35, R4 ;  /* 0x0000000423237220 */ /* 0x000fe20000400000 */
[----:B------:R-:W-:Y:S01]  /*9c60*/  FSEL R38, R0, 8.4834944573231041431e-05, P3 ;  /* 0x38b1e96a00267808 */ /* 0x000fe20001800000 */
[----:B------:R-:W-:Y:S01]  /*9c70*/  FADD R37, R37, 1 ;  /* 0x3f80000025257421 */ /* 0x000fe20000000000 */
[----:B------:R-:W-:-:S02]  /*9c80*/  FSEL R40, -R3, -0.00082130916416645050049, P3 ;  /* 0xba574d2003287808 */ /* 0x000fc40001800100 */
[----:B------:R-:W-:Y:S02]  /*9c90*/  FSEL R41, |R54|, R39, P4 ;  /* 0x0000002736297208 */ /* 0x000fe40002000200 */
[----:B------:R-:W-:Y:S01]  /*9ca0*/  FSEL R42, R0, 8.4834944573231041431e-05, P4 ;  /* 0x38b1e96a002a7808 */ /* 0x000fe20002000000 */
[----:B------:R-:W-:Y:S01]  /*9cb0*/  FFMA R38, R5, R38, R40 ;  /* 0x0000002605267223 */ /* 0x000fe20000000028 */
[----:B------:R-:W-:Y:S02]  /*9cc0*/  FSEL R44, -R3, -0.00082130916416645050049, P4 ;  /* 0xba574d20032c7808 */ /* 0x000fe40002000100 */
[----:B------:R-:W-:Y:S02]  /*9cd0*/  FSETP.GE.AND P5, PT, |R56|, 1.0029599666595458984, PT ;  /* 0x3f8060fe3800780b */ /* 0x000fe40003fa6200 */
        /* <DEDUP_REMOVED lines=37> */
[----:B------:R-:W-:Y:S01]  /*9f30*/  FSEL R46, -|R56|, R56, P5 ;  /* 0x00000038382e7208 */ /* 0x000fe20002800300 */
[----:B------:R-:W-:Y:S01]  /*9f40*/  FFMA R42, R42, R5, R5 ;  /* 0x000000052a2a7223 */ /* 0x000fe20000000005 */
[----:B------:R-:W1:Y:S01]  /*9f50*/  @P3 MUFU.EX2 R40, R38 ;  /* 0x0000002600283308 */ /* 0x000e620000000800 */
[----:B------:R-:W-:Y:S01]  /*9f60*/  FFMA R39, R43, R44, R39 ;  /* 0x0000002c2b277223 */ /* 0x000fe20000000027 */
[----:B------:R-:W-:-:S02]  /*9f70*/  HADD2.F32 R5, -RZ, R6.H1_H1 ;  /* 0x30000006ff057230 */ /* 0x000fc40000004100 */
[----:B------:R-:W-:Y:S01]  /*9f80*/  FMUL R6, R91, R87 ;  /* 0x000000575b067220 */ /* 0x000fe20000400000 */
[----:B------:R-:W-:Y:S01]  /*9f90*/  F2FP.F16.F32.PACK_AB R4, R26, R21 ;  /* 0x000000151a04723e */ /* 0x000fe200000000ff */
[----:B------:R-:W-:Y:S01]  /*9fa0*/  FFMA R46, R39, R46, R46 ;  /* 0x0000002e272e7223 */ /* 0x000fe2000000002e */
[--C-:B------:R-:W-:Y:S02]  /*9fb0*/  HADD2.F32 R39, -RZ, R7.reuse.H0_H0 ;  /* 0x20000007ff277230 */ /* 0x100fe40000004100 */
[C---:B------:R-:W-:Y:S01]  /*9fc0*/  FFMA R85, R92.reuse, R5, R85 ;  /* 0x000000055c557223 */ /* 0x040fe20000000055 */
[----:B------:R-:W2:Y:S01]  /*9fd0*/  @P4 MUFU.EX2 R41, R42 ;  /* 0x0000002a00294308 */ /* 0x000ea20000000800 */
[----:B------:R-:W-:Y:S02]  /*9fe0*/  HADD2.F32 R7, -RZ, R7.H1_H1 ;  /* 0x30000007ff077230 */ /* 0x000fe40000004100 */
[----:B------:R-:W-:-:S03]  /*9ff0*/  FFMA R86, R92, R39, R86 ;  /* 0x000000275c567223 */ /* 0x000fc60000000056 */
[----:B------:R-:W-:Y:S02]  /*a000*/  FFMA R49, R92, R7, R6 ;  /* 0x000000075c317223 */ /* 0x000fe40000000006 */
[----:B------:R-:W3:Y:S01]  /*a010*/  @P5 MUFU.EX2 R43, R46 ;  /* 0x0000002e002b5308 */ /* 0x000ee20000000800 */
[----:B-1----:R-:W-:Y:S01]  /*a020*/  @P3 FADD R40, -R40, 1 ;  /* 0x3f80000028283421 */ /* 0x002fe20000000100 */
[----:B------:R-:W-:-:S04]  /*a030*/  FMUL R58, R49, 0.70710676908493041992 ;  /* 0x3f3504f3313a7820 */ /* 0x000fc80000400000 */
[----:B------:R-:W-:Y:S01]  /*a040*/  @P3 LOP3.LUT R38, R40, 0x80000000, R51, 0xb8, !PT ;  /* 0x8000000028263812 */ /* 0x000fe200078eb833 */
[----:B------:R-:W-:Y:S01]  /*a050*/  FMUL R39, R58, R58 ;  /* 0x0000003a3a277220 */ /* 0x000fe20000400000 */
[----:B--2---:R-:W-:-:S03]  /*a060*/  @P4 FADD R41, -R41, 1 ;  /* 0x3f80000029294421 */ /* 0x004fc60000000100 */
[----:B------:R-:W-:Y:S02]  /*a070*/  FADD R38, R38, 1 ;  /* 0x3f80000026267421 */ /* 0x000fe40000000000 */
[----:B------:R-:W-:Y:S01]  /*a080*/  @P4 LOP3.LUT R42, R41, 0x80000000, R54, 0xb8, !PT ;  /* 0x80000000292a4812 */ /* 0x000fe200078eb836 */
[----:B------:R-:W-:Y:S01]  /*a090*/  FMUL R41, R85, 0.70710676908493041992 ;  /* 0x3f3504f355297820 */ /* 0x000fe20000400000 */
[----:B------:R-:W-:Y:S01]  /*a0a0*/  FMUL R54, R86, 0.70710676908493041992 ;  /* 0x3f3504f356367820 */ /* 0x000fe20000400000 */
[----:B---3--:R-:W-:Y:S02]  /*a0b0*/  @P5 FADD R43, -R43, 1 ;  /* 0x3f8000002b2b5421 */ /* 0x008fe40000000100 */
[C---:B------:R-:W-:Y:S01]  /*a0c0*/  FMUL R5, R41.reuse, R41 ;  /* 0x0000002929057220 */ /* 0x040fe20000400000 */
[----:B------:R-:W-:Y:S01]  /*a0d0*/  FSETP.GE.AND P3, PT, |R41|, 1.0029599666595458984, PT ;  /* 0x3f8060fe2900780b */ /* 0x000fe20003f66200 */
[C---:B------:R-:W-:Y:S01]  /*a0e0*/  FMUL R7, R54.reuse, R54 ;  /* 0x0000003636077220 */ /* 0x040fe20000400000 */
[----:B------:R-:W-:Y:S01]  /*a0f0*/  FSETP.GE.AND P4, PT, |R54|, 1.0029599666595458984, PT ;  /* 0x3f8060fe3600780b */ /* 0x000fe20003f86200 */
[----:B------:R-:W-:Y:S01]  /*a100*/  FADD R42, R42, 1 ;  /* 0x3f8000002a2a7421 */ /* 0x000fe20000000000 */
[----:B------:R-:W-:-:S02]  /*a110*/  @P5 LOP3.LUT R46, R43, 0x80000000, R56, 0xb8, !PT ;  /* 0x800000002b2e5812 */ /* 0x000fc400078eb838 */
[----:B------:R-:W-:Y:S02]  /*a120*/  FSETP.GE.AND P5, PT, |R58|, 1.0029599666595458984, PT ;  /* 0x3f8060fe3a00780b */ /* 0x000fe40003fa6200 */
[----:B------:R-:W-:Y:S01]  /*a130*/  FSEL R5, |R41|, R5, P3 ;  /* 0x0000000529057208 */ /* 0x000fe20001800200 */
[----:B------:R-:W-:Y:S01]  /*a140*/  FADD R46, R46, 1 ;  /* 0x3f8000002e2e7421 */ /* 0x000fe20000000000 */
[----:B------:R-:W-:Y:S02]  /*a150*/  FSEL R6, R0, 8.4834944573231041431e-05, P3 ;  /* 0x38b1e96a00067808 */ /* 0x000fe40001800000 */
[----:B------:R-:W-:Y:S02]  /*a160*/  FSEL R40, -R3, -0.00082130916416645050049, P3 ;  /* 0xba574d2003287808 */ /* 0x000fe40001800100 */
[----:B------:R-:W-:Y:S02]  /*a170*/  FSEL R7, |R54|, R7, P4 ;  /* 0x0000000736077208 */ /* 0x000fe40002000200 */
[----:B------:R-:W-:Y:S01]  /*a180*/  FSEL R44, R0, 8.4834944573231041431e-05, P4 ;  /* 0x38b1e96a002c7808 */ /* 0x000fe20002000000 */
[----:B------:R-:W-:Y:S01]  /*a190*/  FFMA R6, R5, R6, R40 ;  /* 0x0000000605067223 */ /* 0x000fe20000000028 */
[----:B------:R-:W-:-:S02]  /*a1a0*/  FSEL R48, -R3, -0.00082130916416645050049, P4 ;  /* 0xba574d2003307808 */ /* 0x000fc40002000100 */
[----:B------:R-:W-:Y:S02]  /*a1b0*/  FSEL R50, R0, 8.4834944573231041431e-05, P5 ;  /* 0x38b1e96a00327808 */ /* 0x000fe40002800000 */
[C---:B------:R-:W-:Y:S01]  /*a1c0*/  FSEL R0, R12.reuse, 0.0052134888246655464172, P3 ;  /* 0x3baad5ea0c007808 */ /* 0x040fe20001800000 */
[----:B------:R-:W-:Y:S01]  /*a1d0*/  FFMA R44, R7, R44, R48 ;  /* 0x0000002c072c7223 */ /* 0x000fe20000000030 */
[C---:B------:R-:W-:Y:S02]  /*a1e0*/  FSEL R40, R12.reuse, 0.0052134888246655464172, P4 ;  /* 0x3baad5ea0c287808 */ /* 0x040fe40002000000 */
[----:B------:R-:W-:Y:S01]  /*a1f0*/  FSEL R48, R12, 0.0052134888246655464172, P5 ;  /* 0x3baad5ea0c307808 */ /* 0x000fe20002800000 */
[----:B------:R-:W-:Y:S01]  /*a200*/  FFMA R0, R5, R6, R0 ;  /* 0x0000000605007223 */ /* 0x000fe20000000000 */
[----:B------:R-:W-:Y:S01]  /*a210*/  FSEL R52, -R3, -0.00082130916416645050049, P5 ;  /* 0xba574d2003347808 */ /* 0x000fe20002800100 */
[----:B------:R-:W-:Y:S01]  /*a220*/  FFMA R40, R7, R44, R40 ;  /* 0x0000002c07287223 */ /* 0x000fe20000000028 */
[----:B------:R-:W-:-:S02]  /*a230*/  FSEL R39, |R58|, R39, P5 ;  /* 0x000000273a277208 */ /* 0x000fc40002800200 */
[----:B------:R-:W-:Y:S02]  /*a240*/  FSEL R12, -R13, -0.026868773624300956726, P3 ;  /* 0xbcdc1be70d0c7808 */ /* 0x000fe40001800100 */
        /* <DEDUP_REMOVED lines=8> */
[----:B------:R-:W-:Y:S01]  /*a2d0*/  FFMA R40, R7, R40, R44 ;  /* 0x0000002807287223 */ /* 0x000fe2000000002c */
[----:B------:R-:W-:Y:S01]  /*a2e0*/  FSEL R52, -R13, -0.026868773624300956726, P5 ;  /* 0xbcdc1be70d347808 */ /* 0x000fe20002800100 */
[----:B------:R-:W-:Y:S01]  /*a2f0*/  FMUL R13, R28, R9 ;  /* 0x000000091c0d7220 */ /* 0x000fe20000400000 */
[----:B------:R-:W-:Y:S01]  /*a300*/  FSEL R6, R20, 0.12837915122509002686, P3 ;  /* 0x3e0375d314067808 */ /* 0x000fe20001800000 */
[----:B------:R-:W-:Y:S01]  /*a310*/  FFMA R0, R5, R0, R12 ;  /* 0x0000000005007223 */ /* 0x000fe2000000000c */
[----:B------:R-:W-:Y:S01]  /*a320*/  FSEL R12, R15, -0.37612664699554443359, P4 ;  /* 0xbec093ac0f0c7808 */ /* 0x000fe20002000000 */
[----:B------:R-:W-:Y:S01]  /*a330*/  FFMA R40, R7, R40, R48 ;  /* 0x0000002807287223 */ /* 0x000fe20000000030 */
[----:B------:R-:W-:Y:S01]  /*a340*/  FSEL R44, R14, 0.11284004896879196167, P5 ;  /* 0x3de718af0e2c7808 */ /* 0x000fe20002800000 */
[----:B------:R-:W-:Y:S01]  /*a350*/  FFMA R50, R39, R50, R52 ;  /* 0x0000003227327223 */ /* 0x000fe20000000034 */
[----:B------:R-:W-:Y:S01]  /*a360*/  FSEL R3, -|R41|, R41, P3 ;  /* 0x0000002929037208 */ /* 0x000fe20001800300 */
[----:B------:R-:W-:Y:S01]  /*a370*/  FFMA R0, R5, R0, R6 ;  /* 0x0000000005007223 */ /* 0x000fe20000000006 */
[----:B------:R-:W-:Y:S01]  /*a380*/  FSEL R14, R20, 0.12837915122509002686, P4 ;  /* 0x3e0375d3140e7808 */ /* 0x000fe20002000000 */
[----:B------:R-:W-:Y:S01]  /*a390*/  FFMA R12, R7, R40, R12 ;  /* 0x00000028070c7223 */ /* 0x000fe2000000000c */
[----:B------:R-:W-:Y:S01]  /*a3a0*/  FSEL R40, R15, -0.37612664699554443359, P5 ;  /* 0xbec093ac0f287808 */ /* 0x000fe20002800000 */
[----:B------:R-:W-:Y:S01]  /*a3b0*/  FFMA R44, R39, R50, R44 ;  /* 0x00000032272c7223 */ /* 0x000fe2000000002c */
        /* <DEDUP_REMOVED lines=9> */
[----:B------:R-:W-:Y:S01]  /*a450*/  FMUL R7, R86, 0.5 ;  /* 0x3f00000056077820 */ /* 0x000fe20000400000 */
[----:B------:R-:W-:-:S02]  /*a460*/  FMUL R9, R49, 0.5 ;  /* 0x3f00000031097820 */ /* 0x000fc40000400000 */
[----:B------:R-:W-:-:S03]  /*a470*/  FFMA R14, R5, R14, R14 ;  /* 0x0000000e050e7223 */ /* 0x000fc6000000000e */
[----:B------:R-:W2:Y:S08]  /*a480*/  @P4 MUFU.EX2 R3, R12 ;  /* 0x0000000c00034308 */ /* 0x000eb00000000800 */
[----:B------:R-:W3:Y:S01]  /*a490*/  @P5 MUFU.EX2 R5, R14 ;  /* 0x0000000e00055308 */ /* 0x000ee20000000800 */
[----:B-1----:R-:W-:-:S05]  /*a4a0*/  @P3 FADD R0, -R0, 1 ;  /* 0x3f80000000003421 */ /* 0x002fca0000000100 */
[----:B------:R-:W-:Y:S01]  /*a4b0*/  @P3 LOP3.LUT R6, R0, 0x80000000, R41, 0xb8, !PT ;  /* 0x8000000000063812 */ /* 0x000fe200078eb829 */
[----:B------:R-:W-:Y:S01]  /*a4c0*/  FMUL R0, R11, 0.5 ;  /* 0x3f0000000b007820 */ /* 0x000fe20000400000 */
[----:B--2---:R-:W-:-:S03]  /*a4d0*/  @P4 FADD R3, -R3, 1 ;  /* 0x3f80000003034421 */ /* 0x004fc60000000100 */
[----:B------:R-:W-:Y:S01]  /*a4e0*/  FADD R6, R6, 1 ;  /* 0x3f80000006067421 */ /* 0x000fe20000000000 */
[----:B------:R-:W-:Y:S01]  /*a4f0*/  FMUL R0, R37, R0 ;  /* 0x0000000025007220 */ /* 0x000fe20000400000 */
[----:B------:R-:W-:Y:S01]  /*a500*/  @P4 LOP3.LUT R12, R3, 0x80000000, R54, 0xb8, !PT ;  /* 0x80000000030c4812 */ /* 0x000fe200078eb836 */
[----:B------:R-:W-:Y:S01]  /*a510*/  FMUL R3, R34, 0.5 ;  /* 0x3f00000022037820 */ /* 0x000fe20000400000 */
[----:B---3--:R-:W-:-:S03]  /*a520*/  @P5 FADD R5, -R5, 1 ;  /* 0x3f80000005055421 */ /* 0x008fc60000000100 */
[----:B------:R-:W-:Y:S01]  /*a530*/  FMUL R15, R36, R3 ;  /* 0x00000003240f7220 */ /* 0x000fe20000400000 */
[----:B------:R-:W-:Y:S01]  /*a540*/  FMUL R3, R45, 0.5 ;  /* 0x3f0000002d037820 */ /* 0x000fe20000400000 */
[----:B------:R-:W-:Y:S01]  /*a550*/  FADD R12, R12, 1 ;  /* 0x3f8000000c0c7421 */ /* 0x000fe20000000000 */
        /* <DEDUP_REMOVED lines=12> */
[----:B------:R-:W-:-:S02]  /*a620*/  F2FP.F16.F32.PACK_AB R5, R13, R8 ;  /* 0x000000080d05723e */ /* 0x000fc400000000ff */
[----:B------:R-:W-:Y:S02]  /*a630*/  F2FP.F16.F32.PACK_AB R6, R29, R10 ;  /* 0x0000000a1d06723e */ /* 0x000fe400000000ff */
[----:B------:R-:W-:Y:S02]  /*a640*/  F2FP.F16.F32.PACK_AB R12, R0, R35 ;  /* 0x00000023000c723e */ /* 0x000fe400000000ff */
[----:B------:R-:W-:Y:S01]  /*a650*/  F2FP.F16.F32.PACK_AB R13, R11, R38 ;  /* 0x000000260b0d723e */ /* 0x000fe200000000ff */
[----:B------:R1:W-:Y:S01]  /*a660*/  STSM.16.M88.4 [R22+0x6200], R4 ;  /* 0x0062000416007844 */ /* 0x0003e20000000200 */
[----:B------:R-:W-:Y:S02]  /*a670*/  F2FP.F16.F32.PACK_AB R14, R20, R3 ;  /* 0x00000003140e723e */ /* 0x000fe400000000ff */
        /* <DEDUP_REMOVED lines=19> */
.L_x_83:
[----:B------:R-:W-:Y:S05]  /*a7b0*/  BSYNC B0 ;  /* 0x0000000000007941 */ /* 0x000fea0003800000 */
.L_x_82:
[----:B------:R-:W-:Y:S06]  /*a7c0*/  BAR.SYNC.DEFER_BLOCKING 0x1, 0x100 ;  /* 0x0044000000007b1d */ /* 0x000fec0000010000 */
[----:B------:R-:W-:Y:S04]  /*a7d0*/  BSSY B0, `(.L_x_84) ;  /* 0x0000009000007945 */ /* 0x000fe80003800000 */
[----:B------:R-:W-:Y:S05]  /*a7e0*/  @P0 BRA `(.L_x_85) ;  /* 0x00000000001c0947 */ /* 0x000fea0003800000 */
[----:B------:R-:W-:-:S13]  /*a7f0*/  ISETP.NE.AND P0, PT, R109, 0x3, PT ;  /* 0x000000036d00780c */ /* 0x000fda0003f05270 */
[----:B------:R-:W-:Y:S05]  /*a800*/  @!P0 BRA `(.L_x_86) ;  /* 0x0000000000048947 */ /* 0x000fea0003800000 */
[----:B------:R-:W-:Y:S01]  /*a810*/  BPT.TRAP 0x1 ;  /* 0x000000040000795c */ /* 0x000fe20000300000 */
.L_x_86:
[----:B------:R-:W-:-:S04]  /*a820*/  ULEA UR4, UR40, UR51, 0x3 ;  /* 0x0000003328047291 */ /* 0x000fc8000f8e183f */
[----:B------:R-:W-:-:S04]  /*a830*/  UIADD3 UR4, UR4, 0x80, URZ ;  /* 0x0000008004047890 */ /* 0x000fc8000fffe03f */
[----:B------:R-:W-:-:S09]  /*a840*/  UPRMT UR4, UR50, 0x654, UR4 ;  /* 0x0000065432047896 */ /* 0x000fd20008000004 */
[----:B------:R-:W-:Y:S03]  /*a850*/  SYNCS.ARRIVE.TRANS64.RED.A1T0 RZ, [UR4], RZ ;  /* 0x000000ffffff79a7 */ /* 0x000fe60008100404 */
.L_x_85:
[----:B------:R-:W-:Y:S05]  /*a860*/  BSYNC B0 ;  /* 0x0000000000007941 */ /* 0x000fea0003800000 */
.L_x_84:
[----:B------:R-:W-:Y:S01]  /*a870*/  IADD3 R16, P0, R16, UR38, RZ ;  /* 0x0000002610107c10 */ /* 0x000fe2000ff1e0ff */
[----:B------:R-:W-:Y:S01]  /*a880*/  ULDC.64 UR4, c[0x0][0x8f8] ;  /* 0x00023e0000047ab9 */ /* 0x000fe20000000a00 */
[----:B------:R-:W-:Y:S01]  /*a890*/  UIADD3 UR40, UR40, 0x1, URZ ;  /* 0x0000000128287890 */ /* 0x000fe2000fffe03f */
[----:B------:R-:W-:Y:S01]  /*a8a0*/  PRMT R0, RZ, 0x7610, R0 ;  /* 0x00007610ff007816 */ /* 0x000fe20000000000 */
[----:B------:R-:W-:Y:S01]  /*a8b0*/  UMOV UR47, 0xffffffff ;  /* 0xffffffff002f7882 */ /* 0x000fe20000000000 */
[----:B------:R-:W-:Y:S01]  /*a8c0*/  IADD3.X R17, R17, UR37, RZ, P0, !PT ;  /* 0x0000002511117c10 */ /* 0x000fe200087fe4ff */
[----:B------:R-:W-:Y:S01]  /*a8d0*/  UISETP.NE.AND UP0, UPT, UR40, 0x4, UPT ;  /* 0x000000042800788c */ /* 0x000fe2000bf05270 */
[----:B------:R-:W-:Y:S01]  /*a8e0*/  ISETP.GE.U32.AND P0, PT, R16, UR4, PT ;  /* 0x0000000410007c0c */ /* 0x000fe2000bf06070 */
[----:B-1----:R-:W-:Y:S01]  /*a8f0*/  IMAD.MOV.U32 R22, RZ, RZ, -0x1 ;  /* 0xffffffffff167424 */ /* 0x002fe200078e00ff */
[----:B------:R-:W-:Y:S01]  /*a900*/  MOV R23, 0xffffffff ;  /* 0xffffffff00177802 */ /* 0x000fe20000000f00 */
[----:B------:R-:W-:Y:S01]  /*a910*/  USEL UR40, UR40, URZ, UP0 ;  /* 0x0000003f28287287 */ /* 0x000fe20008000000 */
[----:B------:R-:W-:-:S13]  /*a920*/  ISETP.GE.U32.AND.EX P0, PT, R17, UR5, PT, P0 ;  /* 0x0000000511007c0c */ /* 0x000fda000bf06100 */
[----:B------:R-:W-:Y:S05]  /*a930*/  @P0 BRA `(.L_x_87) ;  /* 0x00000004004c0947 */ /* 0x000fea0003800000 */
[----:B------:R-:W1:Y:S01]  /*a940*/  LDC.64 R10, c[0x0][0x8d0] ;  /* 0x00023400ff0a7b82 */ /* 0x000e620000000a00 */
[----:B------:R-:W2:Y:S01]  /*a950*/  S2R R12, SR_CTAID.X ;  /* 0x00000000000c7919 */ /* 0x000ea20000002500 */
[----:B------:R-:W-:Y:S01]  /*a960*/  IMAD.MOV.U32 R8, RZ, RZ, R16 ;  /* 0x000000ffff087224 */ /* 0x000fe200078e0010 */
[----:B------:R-:W-:Y:S01]  /*a970*/  MOV R9, R17 ;  /* 0x0000001100097202 */ /* 0x000fe20000000f00 */
[----:B------:R-:W3:Y:S04]  /*a980*/  S2R R20, SR_CTAID.Y ;  /* 0x0000000000147919 */ /* 0x000ee80000002600 */
[----:B------:R-:W4:Y:S08]  /*a990*/  LDC R0, c[0x0][0x8d8] ;  /* 0x00023600ff007b82 */ /* 0x000f300000000800 */
[----:B------:R-:W2:Y:S01]  /*a9a0*/  LDC.64 R14, c[0x0][0x8c8] ;  /* 0x00023200ff0e7b82 */ /* 0x000ea20000000a00 */
[----:B-1----:R-:W-:-:S04]  /*a9b0*/  ISETP.NE.U32.AND P0, PT, R10, RZ, PT ;  /* 0x000000ff0a00720c */ /* 0x002fc80003f05070 */
[----:B------:R-:W-:-:S13]  /*a9c0*/  ISETP.NE.AND.EX P0, PT, R11, RZ, PT, P0 ;  /* 0x000000ff0b00720c */ /* 0x000fda0003f05300 */
[----:B--234-:R-:W-:Y:S05]  /*a9d0*/  @!P0 BRA `(.L_x_88) ;  /* 0x0000000000288947 */ /* 0x01cfea0003800000 */
[----:B------:R-:W1:Y:S02]  /*a9e0*/  LDC R3, c[0x0][0x8dc] ;  /* 0x00023700ff037b82 */ /* 0x000e640000000800 */
[----:B-1----:R-:W-:-:S05]  /*a9f0*/  IADD3 R3, P0, R16, R3, RZ ;  /* 0x0000000310037210 */ /* 0x002fca0007f1e0ff */
        /* <DEDUP_REMOVED lines=8> */
.L_x_88:
[-CC-:B------:R-:W-:Y:S01]  /*aa80*/  SHF.R.U64 R29, R8, R0.reuse, R9.reuse ;  /* 0x00000000081d7219 */ /* 0x180fe20000001209 */
[----:B------:R-:W1:Y:S01]  /*aa90*/  LDC.64 R24, c[0x0][0x8e8] ;  /* 0x00023a00ff187b82 */ /* 0x000e620000000a00 */
[----:B------:R-:W-:Y:S01]  /*aaa0*/  SHF.R.U32.HI R0, RZ, R0, R9 ;  /* 0x00000000ff007219 */ /* 0x000fe20000011609 */
[----:B------:R-:W-:Y:S01]  /*aab0*/  ULDC UR4, c[0x0][0x150] ;  /* 0x0000540000047ab9 */ /* 0x000fe20000000800 */
[----:B------:R-:W-:Y:S02]  /*aac0*/  IADD3 R3, P0, RZ, -R29, RZ ;  /* 0x8000001dff037210 */ /* 0x000fe40007f1e0ff */
[----:B------:R-:W-:Y:S02]  /*aad0*/  I2FP.F32.U32 R7, R12 ;  /* 0x0000000c00077245 */ /* 0x000fe40000201000 */
[----:B------:R-:W-:Y:S01]  /*aae0*/  IADD3.X R5, RZ, ~R0, RZ, P0, !PT ;  /* 0x80000000ff057210 */ /* 0x000fe200007fe4ff */
[----:B------:R-:W2:Y:S02]  /*aaf0*/  LDC R6, c[0x0][0x8c0] ;  /* 0x00023000ff067b82 */ /* 0x000ea40000000800 */
[----:B------:R-:W-:Y:S01]  /*ab00*/  FMUL R7, R7, UR4 ;  /* 0x0000000407077c20 */ /* 0x000fe20008400000 */
[----:B------:R-:W-:Y:S01]  /*ab10*/  ULDC UR4, c[0x0][0x154] ;  /* 0x0000550000047ab9 */ /* 0x000fe20000000800 */
[----:B------:R-:W-:-:S02]  /*ab20*/  IMAD R0, R5, R14, RZ ;  /* 0x0000000e05007224 */ /* 0x000fc400078e02ff */
[C---:B------:R-:W-:Y:S02]  /*ab30*/  IMAD.WIDE.U32 R4, R3.reuse, R14, R16 ;  /* 0x0000000e03047225 */ /* 0x040fe400078e0010 */
[----:B------:R-:W3:Y:S01]  /*ab40*/  LDC R11, c[0x0][0x8b0] ;  /* 0x00022c00ff0b7b82 */ /* 0x000ee20000000800 */
[----:B------:R-:W4:Y:S01]  /*ab50*/  F2I.U32.TRUNC.NTZ R7, R7 ;  /* 0x0000000700077305 */ /* 0x000f22000020f000 */
[----:B------:R-:W-:-:S04]  /*ab60*/  IMAD R3, R3, R15, R0 ;  /* 0x0000000f03037224 */ /* 0x000fc800078e0200 */
[----:B------:R-:W-:Y:S01]  /*ab70*/  IMAD.IADD R3, R5, 0x1, R3 ;  /* 0x0000000105037824 */ /* 0x000fe200078e0203 */
[----:B------:R-:W-:Y:S01]  /*ab80*/  I2FP.F32.U32 R5, R20 ;  /* 0x0000001400057245 */ /* 0x000fe20000201000 */
[----:B------:R-:W5:Y:S01]  /*ab90*/  LDC R8, c[0x0][0x900] ;  /* 0x00024000ff087b82 */ /* 0x000f620000000800 */
[----:B-1----:R-:W-:-:S04]  /*aba0*/  ISETP.NE.U32.AND P0, PT, R24, RZ, PT ;  /* 0x000000ff1800720c */ /* 0x002fc80003f05070 */
[----:B------:R-:W-:-:S03]  /*abb0*/  ISETP.NE.AND.EX P0, PT, R25, RZ, PT, P0 ;  /* 0x000000ff1900720c */ /* 0x000fc60003f05300 */
[----:B------:R-:W1:Y:S01]  /*abc0*/  LDC R9, c[0x0][0x144] ;  /* 0x00005100ff097b82 */ /* 0x000e620000000800 */
[-CC-:B--2---:R-:W-:Y:S02]  /*abd0*/  SHF.R.U32.HI R0, RZ, R6.reuse, R3.reuse ;  /* 0x00000006ff007219 */ /* 0x184fe40000011603 */
[----:B------:R-:W-:Y:S01]  /*abe0*/  SHF.R.U64 R13, R4, R6, R3 ;  /* 0x00000006040d7219 */ /* 0x000fe20000001203 */
[----:B------:R-:W-:Y:S01]  /*abf0*/  FMUL R6, R5, UR4 ;  /* 0x0000000405067c20 */ /* 0x000fe20008400000 */
[----:B----4-:R-:W-:-:S03]  /*ac00*/  IADD3 R7, -R7, RZ, RZ ;  /* 0x000000ff07077210 */ /* 0x010fc60007ffe1ff */
[----:B------:R-:W2:Y:S01]  /*ac10*/  LDC R21, c[0x0][0x148] ;  /* 0x00005200ff157b82 */ /* 0x000ea20000000800 */
[-CC-:B---3--:R-:W-:Y:S02]  /*ac20*/  SHF.R.U64 R10, R13, R11.reuse, R0.reuse ;  /* 0x0000000b0d0a7219 */ /* 0x188fe40000001200 */
[----:B------:R-:W-:Y:S02]  /*ac30*/  SHF.R.U32.HI R3, RZ, R11, R0 ;  /* 0x0000000bff037219 */ /* 0x000fe40000011600 */
[----:B------:R3:W4:Y:S03]  /*ac40*/  F2I.U32.TRUNC.NTZ R0, R6 ;  /* 0x0000000600007305 */ /* 0x000726000020f000 */
[----:B------:R-:W2:Y:S01]  /*ac50*/  LDC R14, c[0x0][0x8f0] ;  /* 0x00023c00ff0e7b82 */ /* 0x000ea20000000800 */
[-CC-:B-----5:R-:W-:Y:S02]  /*ac60*/  SHF.R.U64 R15, R10, R8.reuse, R3.reuse ;  /* 0x000000080a0f7219 */ /* 0x1a0fe40000001203 */
[----:B------:R-:W-:-:S03]  /*ac70*/  SHF.R.U32.HI R5, RZ, R8, R3 ;  /* 0x00000008ff057219 */ /* 0x000fc60000011603 */
[----:B------:R-:W-:Y:S02]  /*ac80*/  IMAD.MOV.U32 R4, RZ, RZ, R15 ;  /* 0x000000ffff047224 */ /* 0x000fe400078e000f */
[----:B------:R-:W2:Y:S01]  /*ac90*/  LDC R26, c[0x0][0x8e0] ;  /* 0x00023800ff1a7b82 */ /* 0x000ea20000000800 */
[----:B-1----:R-:W-:-:S07]  /*aca0*/  IMAD R23, R9, R7, R12 ;  /* 0x0000000709177224 */ /* 0x002fce00078e020c */
[----:B------:R-:W1:Y:S08]  /*acb0*/  LDC R27, c[0x0][0x8b8] ;  /* 0x00022e00ff1b7b82 */ /* 0x000e700000000800 */
[----:B------:R-:W1:Y:S01]  /*acc0*/  LDC R28, c[0x0][0x8a8] ;  /* 0x00022a00ff1c7b82 */ /* 0x000e620000000800 */
[----:B---34-:R-:W-:Y:S05]  /*acd0*/  @!P0 BRA `(.L_x_89) ;  /* 0x0000000000288947 */ /* 0x018fea0003800000 */
[----:B------:R-:W3:Y:S02]  /*ace0*/  LDC R4, c[0x0][0x8f4] ;  /* 0x00023d00ff047b82 */ /* 0x000ee40000000800 */
[----:B---3--:R-:W-:-:S04]  /*acf0*/  IADD3 R3, P0, R15, R4, RZ ;  /* 0x000000040f037210 */ /* 0x008fc80007f1e0ff */
[----:B------:R-:W-:-:S05]  /*ad00*/  IADD3.X R11, RZ, R5, RZ, P0, !PT ;  /* 0x00000005ff0b7210 */ /* 0x000fca00007fe4ff */
[----:B------:R-:W-:-:S04]  /*ad10*/  IMAD.WIDE.U32 R4, R11, R24, RZ ;  /* 0x000000180b047225 */ /* 0x000fc800078e00ff */
[----:B------:R-:W-:-:S04]  /*ad20*/  IMAD.WIDE.U32 R6, P0, R3, R25, R4 ;  /* 0x0000001903067225 */ /* 0x000fc80007800004 */
[----:B------:R-:W-:Y:S01]  /*ad30*/  IMAD.WIDE.U32 R4, R3, R24, RZ ;  /* 0x0000001803047225 */ /* 0x000fe200078e00ff */
[----:B------:R-:W-:-:S03]  /*ad40*/  MOV R8, R7 ;  /* 0x0000000700087202 */ /* 0x000fc60000000f00 */
[----:B------:R-:W-:Y:S01]  /*ad50*/  IMAD.X R9, RZ, RZ, RZ, P0 ;  /* 0x000000ffff097224 */ /* 0x000fe200000e06ff */
[----:B------:R-:W-:-:S05]  /*ad60*/  IADD3 RZ, P0, R5, R6, RZ ;  /* 0x0000000605ff7210 */ /* 0x000fca0007f1e0ff */
[----:B------:R-:W-:-:S08]  /*ad70*/  IMAD.WIDE.U32.X R4, R11, R25, R8, P0 ;  /* 0x000000190b047225 */ /* 0x000fd000000e0408 */
.L_x_89:
[----:B------:R-:W-:Y:S02]  /*ad80*/  ISETP.NE.AND P0, PT, R2, 0x1, PT ;  /* 0x000000010200780c */ /* 0x000fe40003f05270 */
[----:B--2---:R-:W-:Y:S01]  /*ad90*/  SHF.R.U64 R3, R4, R14, R5 ;  /* 0x0000000e04037219 */ /* 0x004fe20000001205 */
[----:B------:R-:W-:Y:S01]  /*ada0*/  IMAD.MOV R5, RZ, RZ, -R0 ;  /* 0x000000ffff057224 */ /* 0x000fe200078e0a00 */
[----:B------:R-:W-:Y:S02]  /*adb0*/  LOP3.LUT R0, R10, R97, RZ, 0xc0, !PT ;  /* 0x000000610a007212 */ /* 0x000fe400078ec0ff */
[----:B------:R-:W-:Y:S02]  /*adc0*/  IADD3 R4, -R3, RZ, RZ ;  /* 0x000000ff03047210 */ /* 0x000fe40007ffe1ff */
[----:B------:R-:W-:Y:S01]  /*add0*/  R2UR UR47, R29 ;  /* 0x000000001d2f72ca */ /* 0x000fe200000e0000 */
[----:B------:R-:W-:Y:S01]  /*ade0*/  IMAD R22, R89, R3, R0 ;  /* 0x0000000359167224 */ /* 0x000fe200078e0200 */
[----:B------:R-:W-:Y:S01]  /*adf0*/  LOP3.LUT R3, R13, R96, RZ, 0xc0, !PT ;  /* 0x000000600d037212 */ /* 0x000fe200078ec0ff */
[----:B------:R-:W-:-:S02]  /*ae00*/  IMAD R0, R4, R26, R15 ;  /* 0x0000001a04007224 */ /* 0x000fc400078e020f */
[----:B------:R-:W-:Y:S02]  /*ae10*/  @P0 IMAD R23, R21, R5, R20 ;  /* 0x0000000515170224 */ /* 0x000fe400078e0214 */
[----:B-1----:R-:W-:Y:S02]  /*ae20*/  IMAD R3, R0, R28, R3 ;  /* 0x0000001c00037224 */ /* 0x002fe400078e0203 */
[----:B------:R-:W-:Y:S02]  /*ae30*/  IMAD R22, R22, R27, R23 ;  /* 0x0000001b16167224 */ /* 0x000fe400078e0217 */
[----:B------:R-:W-:-:S03]  /*ae40*/  IMAD.MOV.U32 R0, RZ, RZ, 0x1 ;  /* 0x00000001ff007424 */ /* 0x000fc600078e00ff */
[----:B------:R-:W-:Y:S02]  /*ae50*/  SEL R23, R3, R22, !P0 ;  /* 0x0000001603177207 */ /* 0x000fe40004000000 */
[----:B------:R-:W-:-:S07]  /*ae60*/  SEL R22, R22, R3, !P0 ;  /* 0x0000000316167207 */ /* 0x000fce0004000000 */
.L_x_87:
[----:B------:R-:W-:Y:S01]  /*ae70*/  LOP3.LUT P0, RZ, R0, 0xff, RZ, 0xc0, !PT ;  /* 0x000000ff00ff7812 */ /* 0x000fe2000780c0ff */
[----:B------:R-:W-:Y:S02]  /*ae80*/  UIMAD.WIDE.U32 UR4, UR43, -0x55555555, URZ ;  /* 0xaaaaaaab2b0478a5 */ /* 0x000fe4000f8e003f */
[----:B------:R-:W-:Y:S02]  /*ae90*/  UIADD3 UR41, UR41, 0x4, URZ ;  /* 0x0000000429297890 */ /* 0x000fe4000fffe03f */
[----:B------:R-:W-:-:S04]  /*aea0*/  USHF.R.U32.HI UR4, URZ, 0x2, UR5 ;  /* 0x000000023f047899 */ /* 0x000fc80008011605 */
[----:B------:R-:W-:-:S04]  /*aeb0*/  UIMAD UR43, UR4, -0x6, UR43 ;  /* 0xfffffffa042b78a4 */ /* 0x000fc8000f8e022b */
[----:B------:R-:W-:Y:S08]  /*aec0*/  @P0 BRA `(.L_x_90) ;  /* 0xffffff6400e00947 */ /* 0x000ff0000383ffff */
[----:B------:R-:W-:-:S13]  /*aed0*/  PLOP3.LUT P0, PT, PT, PT, PT, 0x8, 0x0 ;  /* 0x000000000000781c */ /* 0x000fda0003f0e170 */
.L_x_18:
[----:B------:R-:W-:Y:S05]  /*aee0*/  @P0 BRA `(.L_x_10) ;  /* 0x0000002800ec0947 */ /* 0x000fea0003800000 */
[----:B------:R-:W-:Y:S01]  /*aef0*/  ULDC.64 UR6, c[0x0][0x588] ;  /* 0x0001620000067ab9 */ /* 0x000fe20000000a00 */
[----:B------:R-:W-:Y:S01]  /*af00*/  ISETP.NE.AND.EX P1, PT, R112, RZ, PT, P1 ;  /* 0x000000ff7000720c */ /* 0x000fe20003f25310 */
[----:B------:R-:W-:-:S04]  /*af10*/  DEPBAR.LE SB0, 0x0 ;  /* 0x000080000000791a */ /* 0x000fc80000000000 */
[----:B------:R-:W-:Y:S01]  /*af20*/  ISETP.NE.U32.AND P0, PT, RZ, UR6, PT ;  /* 0x00000006ff007c0c */ /* 0x000fe2000bf05070 */
[----:B------:R-:W-:Y:S03]  /*af30*/  BSSY B0, `(.L_x_91) ;  /* 0x0000014000007945 */ /* 0x000fe60003800000 */
[----:B------:R-:W-:-:S13]  /*af40*/  ISETP.NE.AND.EX P0, PT, RZ, UR7, PT, P0 ;  /* 0x00000007ff007c0c */ /* 0x000fda000bf05300 */
[----:B------:R-:W-:Y:S05]  /*af50*/  @P0 BRA P1, `(.L_x_92) ;  /* 0x0000000000440947 */ /* 0x000fea0000800000 */
[----:B------:R-:W-:-:S04]  /*af60*/  ISETP.NE.U32.AND P0, PT, R111, RZ, PT ;  /* 0x000000ff6f00720c */ /* 0x000fc80003f05070 */
[----:B------:R-:W-:-:S13]  /*af70*/  ISETP.NE.AND.EX P0, PT, R112, RZ, PT, P0 ;  /* 0x000000ff7000720c */ /* 0x000fda0003f05300 */
[----:B------:R-:W-:Y:S05]  /*af80*/  @!P0 BRA `(.L_x_93) ;  /* 0x00000000002c8947 */ /* 0x000fea0003800000 */
[----:B------:R-:W-:-:S13]  /*af90*/  LOP3.LUT P0, RZ, R88, 0xff, RZ, 0xc0, !PT ;  /* 0x000000ff58ff7812 */ /* 0x000fda000780c0ff */
[----:B------:R-:W-:Y:S05]  /*afa0*/  @!P0 BRA `(.L_x_94) ;  /* 0x0000000000108947 */ /* 0x000fea0003800000 */
[----:B-----5:R-:W-:-:S13]  /*afb0*/  FSETP.NEU.AND P0, PT, R92, RZ, PT ;  /* 0x000000ff5c00720b */ /* 0x020fda0003f0d000 */
[----:B------:R-:W-:Y:S05]  /*afc0*/  @!P0 BREAK B0 ;  /* 0x0000000000008942 */ /* 0x000fea0003800000 */
[----:B------:R-:W-:Y:S05]  /*afd0*/  @P0 BRA `(.L_x_92) ;  /* 0x0000000000240947 */ /* 0x000fea0003800000 */
[----:B------:R-:W-:Y:S05]  /*afe0*/  BRA `(.L_x_10) ;  /* 0x0000002800ac7947 */ /* 0x000fea0003800000 */
.L_x_94:
[----:B------:R-:W-:-:S04]  /*aff0*/  ISETP.NE.U32.AND P0, PT, RZ, UR6, PT ;  /* 0x00000006ff007c0c */ /* 0x000fc8000bf05070 */
[----:B------:R-:W-:-:S13]  /*b000*/  ISETP.NE.AND.EX P0, PT, RZ, UR7, PT, P0 ;  /* 0x00000007ff007c0c */ /* 0x000fda000bf05300 */
[----:B------:R-:W-:Y:S05]  /*b010*/  @!P0 BREAK B0 ;  /* 0x0000000000008942 */ /* 0x000fea0003800000 */
[----:B------:R-:W-:Y:S05]  /*b020*/  @P0 BRA `(.L_x_92) ;  /* 0x0000000000100947 */ /* 0x000fea0003800000 */
[----:B------:R-:W-:Y:S05]  /*b030*/  BRA `(.L_x_10) ;  /* 0x0000002800987947 */ /* 0x000fea0003800000 */
.L_x_93:
[----:B-----5:R-:W-:-:S13]  /*b040*/  FSETP.NEU.AND P0, PT, R92, RZ, PT ;  /* 0x000000ff5c00720b */ /* 0x020fda0003f0d000 */
[----:B------:R-:W-:Y:S05]  /*b050*/  @!P0 BREAK B0 ;  /* 0x0000000000008942 */ /* 0x000fea0003800000 */
[----:B------:R-:W-:Y:S05]  /*b060*/  @!P0 BRA `(.L_x_10) ;  /* 0x00000028008c8947 */ /* 0x000fea0003800000 */
.L_x_92:
[----:B------:R-:W-:Y:S05]  /*b070*/  BSYNC B0 ;  /* 0x0000000000007941 */ /* 0x000fea0003800000 */
.L_x_91:
[----:B------:R-:W-:-:S04]  /*b080*/  LOP3.LUT R18, R18, 0x1, RZ, 0xfc, !PT ;  /* 0x0000000112127812 */ /* 0x000fc800078efcff */
[----:B------:R-:W-:-:S13]  /*b090*/  ISETP.NE.AND P0, PT, R18, 0x3, PT ;  /* 0x000000031200780c */ /* 0x000fda0003f05270 */
[----:B------:R-:W-:Y:S05]  /*b0a0*/  @!P0 BRA `(.L_x_95) ;  /* 0x0000000000048947 */ /* 0x000fea0003800000 */
[----:B------:R-:W-:Y:S01]  /*b0b0*/  BPT.TRAP 0x1 ;  /* 0x000000040000795c */ /* 0x000fe20000300000 */
.L_x_95:
[----:B------:R-:W3:Y:S01]  /*b0c0*/  S2UR UR5, SR_CgaCtaId ;  /* 0x00000000000579c3 */ /* 0x000ee20000008800 */
[----:B------:R-:W-:Y:S02]  /*b0d0*/  UMOV UR4, 0x400 ;  /* 0x0000040000047882 */ /* 0x000fe40000000000 */
[----:B---3--:R-:W-:-:S04]  /*b0e0*/  ULEA UR4, UR5, UR4, 0x18 ;  /* 0x0000000405047291 */ /* 0x008fc8000f8ec03f */
[----:B------:R-:W-:-:S04]  /*b0f0*/  ULEA UR4, UR40, UR4, 0x3 ;  /* 0x0000000428047291 */ /* 0x000fc8000f8e183f */
[----:B------:R-:W-:-:S04]  /*b100*/  UIADD3 UR4, UR4, 0x80, URZ ;  /* 0x0000008004047890 */ /* 0x000fc8000fffe03f */
[----:B------:R-:W-:-:S09]  /*b110*/  UPRMT UR4, UR5, 0x654, UR4 ;  /* 0x0000065405047896 */ /* 0x000fd20008000004 */
[----:B------:R-:W-:Y:S01]  /*b120*/  SYNCS.ARRIVE.TRANS64.RED.A1T0 RZ, [UR4], RZ ;  /* 0x000000ffffff79a7 */ /* 0x000fe20008100404 */
[----:B------:R-:W-:Y:S05]  /*b130*/  BRA `(.L_x_10) ;  /* 0x0000002800587947 */ /* 0x000fea0003800000 */
.L_x_9:
[----:B------:R-:W-:Y:S01]  /*b140*/  ULDC.64 UR4, c[0x0][0x8f8] ;  /* 0x00023e0000047ab9 */ /* 0x000fe20000000a00 */
[----:B------:R-:W-:Y:S01]  /*b150*/  PRMT R11, RZ, 0x7610, R11 ;  /* 0x00007610ff0b7816 */ /* 0x000fe2000000000b */
[----:B------:R-:W-:Y:S01]  /*b160*/  IMAD.MOV.U32 R7, RZ, RZ, -0x1 ;  /* 0xffffffffff077424 */ /* 0x000fe200078e00ff */
[----:B------:R-:W-:Y:S02]  /*b170*/  ISETP.GE.U32.AND P1, PT, R16, UR4, PT ;  /* 0x0000000410007c0c */ /* 0x000fe4000bf26070 */
[----:B------:R-:W-:Y:S02]  /*b180*/  MOV R20, 0xffffffff ;  /* 0xffffffff00147802 */ /* 0x000fe40000000f00 */
[----:B------:R-:W-:Y:S02]  /*b190*/  ISETP.GE.U32.AND.EX P1, PT, R17, UR5, PT, P1 ;  /* 0x0000000511007c0c */ /* 0x000fe4000bf26110 */
[----:B------:R-:W-:-:S11]  /*b1a0*/  MOV R6, 0xffffffff ;  /* 0xffffffff00067802 */ /* 0x000fd60000000f00 */
        /* <DEDUP_REMOVED lines=19> */
.L_x_97:
[--C-:B------:R-:W-:Y:S01]  /*b2e0*/  SHF.R.U64 R21, R14, R22, R15.reuse ;  /* 0x000000160e157219 */ /* 0x100fe2000000120f */
[----:B------:R-:W1:Y:S01]  /*b2f0*/  LDC.64 R30, c[0x0][0x8e8] ;  /* 0x00023a00ff1e7b82 */ /* 0x000e620000000a00 */
[----:B------:R-:W-:Y:S01]  /*b300*/  I2FP.F32.U32 R7, R8 ;  /* 0x0000000800077245 */ /* 0x000fe20000201000 */
[----:B------:R-:W-:Y:S01]  /*b310*/  ULDC UR4, c[0x0][0x150] ;  /* 0x0000540000047ab9 */ /* 0x000fe20000000800 */
[----:B------:R-:W-:Y:S02]  /*b320*/  SHF.R.U32.HI R6, RZ, R22, R15 ;  /* 0x00000016ff067219 */ /* 0x000fe4000001160f */
[----:B------:R-:W-:Y:S01]  /*b330*/  IADD3 R9, P1, RZ, -R21, RZ ;  /* 0x80000015ff097210 */ /* 0x000fe20007f3e0ff */
[----:B------:R-:W-:Y:S01]  /*b340*/  FMUL R13, R7, UR4 ;  /* 0x00000004070d7c20 */ /* 0x000fe20008400000 */
[----:B------:R-:W-:Y:S01]  /*b350*/  ULDC UR4, c[0x0][0x154] ;  /* 0x0000550000047ab9 */ /* 0x000fe20000000800 */
[----:B------:R-:W2:Y:S01]  /*b360*/  LDC R20, c[0x0][0x8c0] ;  /* 0x00023000ff147b82 */ /* 0x000ea20000000800 */
[----:B------:R-:W-:Y:S01]  /*b370*/  IADD3.X R11, RZ, ~R6, RZ, P1, !PT ;  /* 0x80000006ff0b7210 */ /* 0x000fe20000ffe4ff */
[----:B------:R-:W-:-:S02]  /*b380*/  IMAD.WIDE.U32 R6, R9, R24, R16 ;  /* 0x0000001809067225 */ /* 0x000fc400078e0010 */
[----:B------:R-:W3:Y:S02]  /*b390*/  F2I.U32.TRUNC.NTZ R13, R13 ;  /* 0x0000000d000d7305 */ /* 0x000ee4000020f000 */
[----:B------:R-:W-:Y:S02]  /*b3a0*/  IMAD R12, R11, R24, RZ ;  /* 0x000000180b0c7224 */ /* 0x000fe400078e02ff */
[----:B------:R-:W4:Y:S02]  /*b3b0*/  LDC R15, c[0x0][0x144] ;  /* 0x00005100ff0f7b82 */ /* 0x000f240000000800 */
[----:B------:R-:W-:Y:S02]  /*b3c0*/  IMAD R9, R9, R25, R12 ;  /* 0x0000001909097224 */ /* 0x000fe400078e020c */
[----:B------:R-:W-:Y:S02]  /*b3d0*/  IMAD.MOV.U32 R12, RZ, RZ, -0x1 ;  /* 0xffffffffff0c7424 */ /* 0x000fe400078e00ff */
[----:B------:R-:W-:Y:S01]  /*b3e0*/  IMAD.IADD R7, R7, 0x1, R9 ;  /* 0x0000000107077824 */ /* 0x000fe200078e0209 */
[----:B------:R-:W-:Y:S01]  /*b3f0*/  I2FP.F32.U32 R9, R10 ;  /* 0x0000000a00097245 */ /* 0x000fe20000201000 */
[----:B------:R-:W5:Y:S01]  /*b400*/  LDC R22, c[0x0][0x8b0] ;  /* 0x00022c00ff167b82 */ /* 0x000f620000000800 */
[----:B-1----:R-:W-:-:S03]  /*b410*/  ISETP.NE.U32.AND P1, PT, R30, RZ, PT ;  /* 0x000000ff1e00720c */ /* 0x002fc60003f25070 */
[----:B------:R-:W-:Y:S01]  /*b420*/  FMUL R9, R9, UR4 ;  /* 0x0000000409097c20 */ /* 0x000fe20008400000 */
[----:B------:R-:W-:-:S03]  /*b430*/  ISETP.NE.AND.EX P1, PT, R31, RZ, PT, P1 ;  /* 0x000000ff1f00720c */ /* 0x000fc60003f25310 */
[----:B------:R-:W1:Y:S01]  /*b440*/  LDC R11, c[0x0][0x900] ;  /* 0x00024000ff0b7b82 */ /* 0x000e620000000800 */
[-CC-:B--2---:R-:W-:Y:S02]  /*b450*/  SHF.R.U64 R14, R6, R20.reuse, R7.reuse ;  /* 0x00000014060e7219 */ /* 0x184fe40000001207 */
[----:B---3--:R-:W-:Y:S02]  /*b460*/  IADD3 R6, -R13, RZ, RZ ;  /* 0x000000ff0d067210 */ /* 0x008fe40007ffe1ff */
[----:B------:R-:W-:Y:S02]  /*b470*/  SHF.R.U32.HI R7, RZ, R20, R7 ;  /* 0x00000014ff077219 */ /* 0x000fe40000011607 */
[----:B------:R2:W3:Y:S01]  /*b480*/  F2I.U32.TRUNC.NTZ R20, R9 ;  /* 0x0000000900147305 */ /* 0x0004e2000020f000 */
[----:B------:R-:W2:Y:S01]  /*b490*/  LDC R27, c[0x0][0x148] ;  /* 0x00005200ff1b7b82 */ /* 0x000ea20000000800 */
[----:B----4-:R-:W-:Y:S01]  /*b4a0*/  IMAD R29, R15, R6, R8 ;  /* 0x000000060f1d7224 */ /* 0x010fe200078e0208 */
[----:B------:R-:W-:-:S06]  /*b4b0*/  MOV R8, 0x1 ;  /* 0x0000000100087802 */ /* 0x000fcc0000000f00 */
[----:B------:R-:W4:Y:S01]  /*b4c0*/  LDC R24, c[0x0][0x8a8] ;  /* 0x00022a00ff187b82 */ /* 0x000f220000000800 */
[-CC-:B-----5:R-:W-:Y:S02]  /*b4d0*/  SHF.R.U64 R23, R14, R22.reuse, R7.reuse ;  /* 0x000000160e177219 */ /* 0x1a0fe40000001207 */
[----:B------:R-:W-:-:S05]  /*b4e0*/  SHF.R.U32.HI R6, RZ, R22, R7 ;  /* 0x00000016ff067219 */ /* 0x000fca0000011607 */
[----:B------:R-:W2:Y:S01]  /*b4f0*/  LDC R26, c[0x0][0x8f0] ;  /* 0x00023c00ff1a7b82 */ /* 0x000ea20000000800 */
[-CC-:B-1----:R-:W-:Y:S02]  /*b500*/  SHF.R.U64 R25, R23, R11.reuse, R6.reuse ;  /* 0x0000000b17197219 */ /* 0x182fe40000001206 */
[-C--:B------:R-:W-:Y:S02]  /*b510*/  SHF.L.U32 R12, R12, R11.reuse, RZ ;  /* 0x0000000b0c0c7219 */ /* 0x080fe400000006ff */
[-C--:B------:R-:W-:Y:S01]  /*b520*/  SHF.R.U32.HI R7, RZ, R11.reuse, R6 ;  /* 0x0000000bff077219 */ /* 0x080fe20000011606 */
[----:B------:R-:W-:Y:S01]  /*b530*/  IMAD.MOV.U32 R6, RZ, RZ, R25 ;  /* 0x000000ffff067224 */ /* 0x000fe200078e0019 */
[----:B------:R-:W-:Y:S01]  /*b540*/  SHF.L.U32 R22, R8, R11, RZ ;  /* 0x0000000b08167219 */ /* 0x000fe200000006ff */
[----:B------:R-:W1:Y:S01]  /*b550*/  LDC R28, c[0x0][0x8e0] ;  /* 0x00023800ff1c7b82 */ /* 0x000e620000000800 */
[----:B------:R-:W-:-:S07]  /*b560*/  LOP3.LUT R32, RZ, R12, RZ, 0x33, !PT ;  /* 0x0000000cff207212 */ /* 0x000fce00078e33ff */
[----:B------:R-:W1:Y:S01]  /*b570*/  LDC R33, c[0x0][0x8b8] ;  /* 0x00022e00ff217b82 */ /* 0x000e620000000800 */
[----:B---34-:R-:W-:Y:S05]  /*b580*/  @!P1 BRA `(.L_x_98) ;  /* 0x0000000000289947 */ /* 0x018fea0003800000 */
[----:B------:R-:W3:Y:S02]  /*b590*/  LDC R6, c[0x0][0x8f4] ;  /* 0x00023d00ff067b82 */ /* 0x000ee40000000800 */
[----:B---3--:R-:W-:-:S04]  /*b5a0*/  IADD3 R11, P1, R25, R6, RZ ;  /* 0x00000006190b7210 */ /* 0x008fc80007f3e0ff */
[----:B------:R-:W-:-:S05]  /*b5b0*/  IADD3.X R15, RZ, R7, RZ, P1, !PT ;  /* 0x00000007ff0f7210 */ /* 0x000fca0000ffe4ff */
[----:B------:R-:W-:-:S04]  /*b5c0*/  IMAD.WIDE.U32 R6, R15, R30, RZ ;  /* 0x0000001e0f067225 */ /* 0x000fc800078e00ff */
[----:B--2---:R-:W-:-:S04]  /*b5d0*/  IMAD.WIDE.U32 R8, P1, R11, R31, R6 ;  /* 0x0000001f0b087225 */ /* 0x004fc80007820006 */
[----:B------:R-:W-:Y:S01]  /*b5e0*/  IMAD.WIDE.U32 R6, R11, R30, RZ ;  /* 0x0000001e0b067225 */ /* 0x000fe200078e00ff */
[----:B------:R-:W-:-:S03]  /*b5f0*/  MOV R12, R9 ;  /* 0x00000009000c7202 */ /* 0x000fc60000000f00 */
[----:B------:R-:W-:Y:S01]  /*b600*/  IMAD.X R13, RZ, RZ, RZ, P1 ;  /* 0x000000ffff0d7224 */ /* 0x000fe200008e06ff */
[----:B------:R-:W-:-:S05]  /*b610*/  IADD3 RZ, P1, R7, R8, RZ ;  /* 0x0000000807ff7210 */ /* 0x000fca0007f3e0ff */
[----:B------:R-:W-:-:S08]  /*b620*/  IMAD.WIDE.U32.X R6, R15, R31, R12, P1 ;  /* 0x0000001f0f067225 */ /* 0x000fd000008e040c */
.L_x_98:
[----:B------:R-:W-:Y:S01]  /*b630*/  ISETP.NE.AND P1, PT, R2, 0x1, PT ;  /* 0x000000010200780c */ /* 0x000fe20003f25270 */
[----:B------:R-:W-:Y:S01]  /*b640*/  IMAD.MOV R20, RZ, RZ, -R20 ;  /* 0x000000ffff147224 */ /* 0x000fe200078e0a14 */
[----:B--2---:R-:W-:Y:S02]  /*b650*/  SHF.R.U64 R7, R6, R26, R7 ;  /* 0x0000001a06077219 */ /* 0x004fe40000001207 */
[----:B------:R-:W-:Y:S02]  /*b660*/  LOP3.LUT R6, R23, R32, RZ, 0xc0, !PT ;  /* 0x0000002017067212 */ /* 0x000fe400078ec0ff */
[----:B------:R-:W-:Y:S01]  /*b670*/  IADD3 R9, R24, -0x1, RZ ;  /* 0xffffffff18097810 */ /* 0x000fe20007ffe0ff */
[----:B------:R-:W-:Y:S01]  /*b680*/  IMAD.MOV R8, RZ, RZ, -R7 ;  /* 0x000000ffff087224 */ /* 0x000fe200078e0a07 */
[----:B------:R-:W-:Y:S02]  /*b690*/  MOV R11, 0x1 ;  /* 0x00000001000b7802 */ /* 0x000fe40000000f00 */
[----:B------:R-:W-:-:S03]  /*b6a0*/  LOP3.LUT R9, R14, R9, RZ, 0xc0, !PT ;  /* 0x000000090e097212 */ /* 0x000fc600078ec0ff */
[----:B------:R-:W-:Y:S02]  /*b6b0*/  @P1 IMAD R29, R27, R20, R10 ;  /* 0x000000141b1d1224 */ /* 0x000fe400078e020a */
[----:B------:R-:W-:Y:S02]  /*b6c0*/  IMAD R20, R22, R7, R6 ;  /* 0x0000000716147224 */ /* 0x000fe400078e0206 */
[----:B-1----:R-:W-:Y:S02]  /*b6d0*/  IMAD R6, R8, R28, R25 ;  /* 0x0000001c08067224 */ /* 0x002fe400078e0219 */
[----:B------:R-:W-:Y:S02]  /*b6e0*/  IMAD R20, R20, R33, R29 ;  /* 0x0000002114147224 */ /* 0x000fe400078e021d */
[----:B------:R-:W-:Y:S02]  /*b6f0*/  IMAD R9, R6, R24, R9 ;  /* 0x0000001806097224 */ /* 0x000fe400078e0209 */
[----:B------:R-:W-:-:S03]  /*b700*/  IMAD.MOV.U32 R6, RZ, RZ, R21 ;  /* 0x000000ffff067224 */ /* 0x000fc600078e0015 */
[----:B------:R-:W-:Y:S02]  /*b710*/  SEL R7, R9, R20, !P1 ;  /* 0x0000001409077207 */ /* 0x000fe40004800000 */
[----:B------:R-:W-:-:S07]  /*b720*/  SEL R20, R20, R9, !P1 ;  /* 0x0000000914147207 */ /* 0x000fce0004800000 */
.L_x_96:
[----:B------:R-:W-:-:S08]  /*b730*/  NOP ;  /* 0x0000000000007918 */ /* 0x000fd00000000000 */
[----:B------:R-:W1:-:S00]  /*b740*/  USETMAXREG.DEALLOC.CTAPOOL 0x28 ;  /* 0x00000028000079c8 */ /* 0x000e4000080e0500 */
[----:B-1----:R-:W-:-:S13]  /*b750*/  ISETP.NE.AND P1, PT, R0, 0x1, PT ;  /* 0x000000010000780c */ /* 0x002fda0003f25270 */
[----:B------:R-:W-:Y:S05]  /*b760*/  @!P1 BRA `(.L_x_10) ;  /* 0x0000002000cc9947 */ /* 0x000fea0003800000 */
[----:B------:R-:W-:Y:S05]  /*b770*/  @!P4 BRA `(.L_x_99) ;  /* 0x0000001000acc947 */ /* 0x000fea0003800000 */
[----:B------:R-:W-:-:S13]  /*b780*/  ISETP.NE.OR P0, PT, R0, 0x2, P0 ;  /* 0x000000020000780c */ /* 0x000fda0000705670 */
[----:B------:R-:W-:Y:S05]  /*b790*/  @P0 BRA `(.L_x_10) ;  /* 0x0000002000c00947 */ /* 0x000fea0003800000 */
[----:B------:R-:W-:-:S13]  /*b7a0*/  LOP3.LUT P1, RZ, R11, 0xff, RZ, 0xc0, !PT ;  /* 0x000000ff0bff7812 */ /* 0x000fda000782c0ff */
[----:B------:R-:W-:Y:S05]  /*b7b0*/  @!P1 BRA `(.L_x_100) ;  /* 0x0000000000189947 */ /* 0x000fea0003800000 */
[----:B------:R-:W-:Y:S01]  /*b7c0*/  UMOV UR4, 0x400 ;  /* 0x0000040000047882 */ /* 0x000fe20000000000 */
[----:B------:R-:W-:Y:S01]  /*b7d0*/  MOV R0, RZ ;  /* 0x000000ff00007202 */ /* 0x000fe20000000f00 */
[----:B------:R-:W-:-:S03]  /*b7e0*/  ULEA UR4, UR36, UR4, 0x18 ;  /* 0x0000000424047291 */ /* 0x000fc6000f8ec03f */
[----:B------:R-:W-:-:S06]  /*b7f0*/  SHF.L.U32 R0, R0, 0x1f, RZ ;  /* 0x0000001f00007819 */ /* 0x000fcc00000006ff */
[----:B------:R-:W1:Y:S02]  /*b800*/  SYNCS.PHASECHK.TRANS64.TRYWAIT P0, [UR4+0xa8], R0 ;  /* 0x0000a800ff0075a7 */ /* 0x000e640008000144 */
[----:B-1----:R-:W-:Y:S05]  /*b810*/  @!P0 BRA `(.L_x_101) ;  /* 0x0000002400288947 */ /* 0x002fea0003800000 */
.L_x_100:
[----:B-1----:R-:W-:Y:S01]  /*b820*/  PRMT R0, RZ, 0x7610, R0 ;  /* 0x00007610ff007816 */ /* 0x002fe20000000000 */
[----:B------:R-:W-:Y:S06]  /*b830*/  @P3 BRA `(.L_x_102) ;  /* 0x0000000000243947 */ /* 0x000fec0003800000 */
[----:B------:R-:W-:Y:S02]  /*b840*/  ULDC.64 UR4, c[0x0][0x588] ;  /* 0x0001620000047ab9 */ /* 0x000fe40000000a00 */
[----:B------:R-:W-:-:S04]  /*b850*/  ISETP.NE.U32.AND P0, PT, RZ, UR4, PT ;  /* 0x00000004ff007c0c */ /* 0x000fc8000bf05070 */
[----:B------:R-:W-:-:S13]  /*b860*/  ISETP.NE.AND.EX P0, PT, RZ, UR5, PT, P0 ;  /* 0x00000005ff007c0c */ /* 0x000fda000bf05300 */
[----:B------:R-:W-:Y:S05]  /*b870*/  @!P0 BRA `(.L_x_103) ;  /* 0x00000000000c8947 */ /* 0x000fea0003800000 */
[----:B------:R1:W5:Y:S01]  /*b880*/  LDG.E R3, desc[UR52][R4.64] ;  /* 0x0000003404037981 */ /* 0x000362000c1e1900 */
[----:B------:R-:W-:Y:S01]  /*b890*/  IMAD.MOV.U32 R0, RZ, RZ, 0x1 ;  /* 0x00000001ff007424 */ /* 0x000fe200078e00ff */
[----:B------:R-:W-:Y:S06]  /*b8a0*/  BRA `(.L_x_102) ;  /* 0x0000000000087947 */ /* 0x000fec0003800000 */
.L_x_103:
[----:B------:R-:W2:Y:S01]  /*b8b0*/  LDC R3, c[0x0][0x580] ;  /* 0x00016000ff037b82 */ /* 0x000ea20000000800 */
[----:B------:R-:W-:-:S07]  /*b8c0*/  MOV R0, 0x1 ;  /* 0x0000000100007802 */ /* 0x000fce0000000f00 */
.L_x_102:
[----:B------:R-:W-:Y:S01]  /*b8d0*/  IMAD.MOV.U32 R8, RZ, RZ, 0x1 ;  /* 0x00000001ff087424 */ /* 0x000fe200078e00ff */
[----:B------:R-:W-:Y:S06]  /*b8e0*/  @!P1 BRA `(.L_x_104) ;  /* 0x0000000c00e09947 */ /* 0x000fec0003800000 */
[----:B------:R-:W3:Y:S01]  /*b8f0*/  LDC R9, c[0x0][0x900] ;  /* 0x00024000ff097b82 */ /* 0x000ee20000000800 */
[----:B-1----:R-:W-:Y:S01]  /*b900*/  MOV R4, 0xffffffff ;  /* 0xffffffff00047802 */ /* 0x002fe20000000f00 */
[----:B------:R-:W-:Y:S01]  /*b910*/  IMAD.MOV.U32 R8, RZ, RZ, 0x1 ;  /* 0x00000001ff087424 */ /* 0x000fe200078e00ff */
[----:B------:R-:W-:Y:S01]  /*b920*/  LOP3.LUT R10, R18, 0x2, RZ, 0xfc, !PT ;  /* 0x00000002120a7812 */ /* 0x000fe200078efcff */
[----:B------:R-:W-:Y:S01]  /*b930*/  ULDC.64 UR6, c[0x0][0x198] ;  /* 0x0000660000067ab9 */ /* 0x000fe20000000a00 */
[----:B------:R-:W-:Y:S01]  /*b940*/  ULDC.64 UR14, c[0x0][0x588] ;  /* 0x00016200000e7ab9 */ /* 0x000fe20000000a00 */
[----:B------:R-:W-:Y:S01]  /*b950*/  ULDC.64 UR22, c[0x0][0x8f8] ;  /* 0x00023e0000167ab9 */ /* 0x000fe20000000a00 */
[----:B------:R-:W-:Y:S01]  /*b960*/  ULDC.64 UR24, c[0x0][0x590] ;  /* 0x0001640000187ab9 */ /* 0x000fe20000000a00 */
[----:B------:R-:W1:Y:S01]  /*b970*/  LDC R11, c[0x0][0x8a8] ;  /* 0x00022a00ff0b7b82 */ /* 0x000e620000000800 */
[-C--:B---3--:R-:W-:Y:S02]  /*b980*/  SHF.L.U32 R4, R4, R9.reuse, RZ ;  /* 0x0000000904047219 */ /* 0x088fe400000006ff */
[----:B------:R-:W-:-:S02]  /*b990*/  SHF.L.U32 R9, R8, R9, RZ ;  /* 0x0000000908097219 */ /* 0x000fc400000006ff */
[----:B------:R-:W-:Y:S02]  /*b9a0*/  MOV R8, 0x1 ;  /* 0x0000000100087802 */ /* 0x000fe40000000f00 */
[----:B------:R-:W-:Y:S01]  /*b9b0*/  LOP3.LUT R12, RZ, R4, RZ, 0x33, !PT ;  /* 0x00000004ff0c7212 */ /* 0x000fe200078e33ff */
[----:B-1----:R-:W-:-:S07]  /*b9c0*/  VIADD R11, R11, 0xffffffff ;  /* 0xffffffff0b0b7836 */ /* 0x002fce0000000000 */
.L_x_136:
[----:B------:R-:W-:Y:S02]  /*b9d0*/  ISETP.NE.U32.AND P0, PT, RZ, UR24, PT ;  /* 0x00000018ff007c0c */ /* 0x000fe4000bf05070 */
[----:B------:R-:W-:Y:S02]  /*b9e0*/  R2UR UR19, R20 ;  /* 0x00000000141372ca */ /* 0x000fe400000e0000 */
[----:B------:R-:W-:Y:S02]  /*b9f0*/  R2UR UR18, R7 ;  /* 0x00000000071272ca */ /* 0x000fe400000e0000 */
[----:B------:R-:W-:-:S09]  /*ba00*/  ISETP.NE.AND.EX P0, PT, RZ, UR25, PT, P0 ;  /* 0x00000019ff007c0c */ /* 0x000fd2000bf05300 */
[----:B------:R-:W-:Y:S02]  /*ba10*/  USHF.L.U32 UR19, UR19, 0x7, URZ ;  /* 0x0000000713137899 */ /* 0x000fe4000800063f */
[----:B------:R-:W-:Y:S02]  /*ba20*/  USHF.L.U32 UR18, UR18, 0x7, URZ ;  /* 0x0000000712127899 */ /* 0x000fe4000800063f */
[----:B--234-:R-:W-:Y:S10]  /*ba30*/  @!P0 BRA `(.L_x_105) ;  /* 0x00000000002c8947 */ /* 0x01cff40003800000 */
[----:B------:R-:W-:-:S04]  /*ba40*/  ISETP.NE.U32.AND P1, PT, RZ, UR14, PT ;  /* 0x0000000eff007c0c */ /* 0x000fc8000bf25070 */
[----:B------:R-:W-:-:S13]  /*ba50*/  ISETP.NE.AND.EX P1, PT, RZ, UR15, PT, P1 ;  /* 0x0000000fff007c0c */ /* 0x000fda000bf25310 */
[----:B------:R-:W-:Y:S05]  /*ba60*/  @!P1 BRA `(.L_x_106) ;  /* 0x0000000000189947 */ /* 0x000fea0003800000 */
[----:B------:R-:W1:Y:S01]  /*ba70*/  LDC.64 R4, c[0x0][0x588] ;  /* 0x00016200ff047b82 */ /* 0x000e620000000a00 */
[----:B--2--5:R-:W-:-:S04]  /*ba80*/  IMAD R3, R6, UR24, RZ ;  /* 0x0000001806037c24 */ /* 0x024fc8000f8e02ff */
[----:B-1----:R-:W-:-:S05]  /*ba90*/  IMAD.WIDE R4, R3, 0x4, R4 ;  /* 0x0000000403047825 */ /* 0x002fca00078e0204 */
[----:B------:R1:W5:Y:S01]  /*baa0*/  LDG.E R3, desc[UR52][R4.64] ;  /* 0x0000003404037981 */ /* 0x000362000c1e1900 */
[----:B------:R-:W-:Y:S01]  /*bab0*/  MOV R0, 0x1 ;  /* 0x0000000100007802 */ /* 0x000fe20000000f00 */
[----:B------:R-:W-:Y:S06]  /*bac0*/  BRA `(.L_x_105) ;  /* 0x0000000000087947 */ /* 0x000fec0003800000 */
.L_x_106:
[----:B--2--5:R-:W3:Y:S01]  /*bad0*/  LDC R3, c[0x0][0x580] ;  /* 0x00016000ff037b82 */ /* 0x024ee20000000800 */
[----:B------:R-:W-:-:S07]  /*bae0*/  IMAD.MOV.U32 R0, RZ, RZ, 0x1 ;  /* 0x00000001ff007424 */ /* 0x000fce00078e00ff */
.L_x_105:
[----:B------:R-:W-:Y:S05]  /*baf0*/  @!P0 BRA `(.L_x_107) ;  /* 0x00000000001c8947 */ /* 0x000fea0003800000 */
[----:B------:R-:W-:-:S13]  /*bb00*/  LOP3.LUT P2, RZ, R0, 0xff, RZ, 0xc0, !PT ;  /* 0x000000ff00ff7812 */ /* 0x000fda000784c0ff */
[----:B-1----:R-:W1:Y:S02]  /*bb10*/  @!P2 LDC.64 R4, c[0x0][0x588] ;  /* 0x00016200ff04ab82 */ /* 0x002e640000000a00 */
[----:B-1----:R-:W-:-:S04]  /*bb20*/  @!P2 ISETP.NE.U32.AND P0, PT, R4, RZ, PT ;  /* 0x000000ff0400a20c */ /* 0x002fc80003f05070 */
[----:B------:R-:W-:Y:S02]  /*bb30*/  @!P2 ISETP.NE.AND.EX P1, PT, R5, RZ, PT, P0 ;  /* 0x000000ff0500a20c */ /* 0x000fe40003f25300 */
[----:B--23-5:R-:W-:Y:S02]  /*bb40*/  @P2 FSETP.EQ.AND P0, PT, R3, RZ, PT ;  /* 0x000000ff0300220b */ /* 0x02cfe40003f02000 */
[----:B------:R-:W-:Y:S01]  /*bb50*/  @!P2 PLOP3.LUT P0, PT, P1, PT, PT, 0x8, 0x0 ;  /* 0x000000000000a81c */ /* 0x000fe20000f0e170 */
[----:B------:R-:W-:-:S12]  /*bb60*/  BRA `(.L_x_108) ;  /* 0x0000000000047947 */ /* 0x000fd80003800000 */
.L_x_107:
[----:B--23-5:R-:W-:-:S13]  /*bb70*/  FSETP.EQ.AND P0, PT, R3, RZ, PT ;  /* 0x000000ff0300720b */ /* 0x02cfda0003f02000 */
.L_x_108:
[----:B------:R-:W-:Y:S02]  /*bb80*/  ISETP.NE.AND P2, PT, R10, 0x3, PT ;  /* 0x000000030a00780c */ /* 0x000fe40003f45270 */
[----:B------:R-:W-:-:S04]  /*bb90*/  ELECT P1, URZ, PT ;  /* 0x00000000003f782f */ /* 0x000fc80003820000 */
[----:B------:R-:W-:-:S07]  /*bba0*/  PLOP3.LUT P0, PT, P1, P0, PT, 0x20, 0x0 ;  /* 0x000000000000781c */ /* 0x000fce0000f00470 */
[----:B------:R-:W-:Y:S06]  /*bbb0*/  @!P2 BRA `(.L_x_109) ;  /* 0x000000000004a947 */ /* 0x000fec0003800000 */
[----:B------:R-:W-:Y:S01]  /*bbc0*/  BPT.TRAP 0x1 ;  /* 0x000000040000795c */ /* 0x000fe20000300000 */
.L_x_109:
[----:B------:R-:W2:Y:S01]  /*bbd0*/  S2UR UR36, SR_CgaCtaId ;  /* 0x00000000002479c3 */ /* 0x000ea20000008800 */
[----:B------:R-:W-:Y:S01]  /*bbe0*/  UMOV UR4, 0x400 ;  /* 0x0000040000047882 */ /* 0x000fe20000000000 */
[----:B-1----:R-:W-:Y:S01]  /*bbf0*/  SHF.L.U32 R4, R8, 0x1f, RZ ;  /* 0x0000001f08047819 */ /* 0x002fe200000006ff */
[----:B--2---:R-:W-:-:S09]  /*bc00*/  ULEA UR5, UR36, UR4, 0x18 ;  /* 0x0000000424057291 */ /* 0x004fd2000f8ec03f */
[----:B------:R-:W1:Y:S02]  /*bc10*/  SYNCS.PHASECHK.TRANS64.TRYWAIT P1, [UR5+0x80], R4 ;  /* 0x00008004ff0075a7 */ /* 0x000e640008020145 */
[----:B-1----:R-:W-:Y:S05]  /*bc20*/  @!P1 BRA `(.L_x_110) ;  /* 0x00000020003c9947 */ /* 0x002fea0003800000 */
.L_x_170:
[----:B------:R-:W-:Y:S04]  /*bc30*/  BSSY B0, `(.L_x_111) ;  /* 0x000000e000007945 */ /* 0x000fe80003800000 */
[----:B------:R-:W-:Y:S05]  /*bc40*/  @!P0 BRA `(.L_x_112) ;  /* 0x0000000000308947 */ /* 0x000fea0003800000 */
[----:B------:R-:W-:Y:S01]  /*bc50*/  R2UR UR20, R6 ;  /* 0x00000000061472ca */ /* 0x000fe200000e0000 */
[----:B------:R-:W-:Y:S02]  /*bc60*/  UIADD3 UR8, UP0, UR6, 0x3f0, URZ ;  /* 0x000003f006087890 */ /* 0x000fe4000ff1e03f */
[----:B------:R-:W-:Y:S02]  /*bc70*/  UIADD3 UR16, UR5, 0x200, URZ ;  /* 0x0000020005107890 */ /* 0x000fe4000fffe03f */
[----:B------:R-:W-:Y:S02]  /*bc80*/  UIADD3 UR17, UR5, 0x60, URZ ;  /* 0x0000006005117890 */ /* 0x000fe4000fffe03f */
[----:B------:R-:W-:Y:S01]  /*bc90*/  UIADD3.X UR9, URZ, UR7, URZ, UP0, !UPT ;  /* 0x000000073f097290 */ /* 0x000fe200087fe43f */
[----:B------:R-:W-:Y:S01]  /*bca0*/  UMOV UR10, 0x0 ;  /* 0x00000000000a7882 */ /* 0x000fe20000000000 */
[----:B------:R-:W-:-:S07]  /*bcb0*/  UMOV UR11, 0x10000000 ;  /* 0x10000000000b7882 */ /* 0x000fce0000000000 */
[----:B------:R2:W-:Y:S02]  /*bcc0*/  UTMALDG.3D [UR16], [UR8], desc[UR10] ;  /* 0x00000a10080075b4 */ /* 0x0005e40008011000 */
[----:B--2---:R-:W-:Y:S05]  /*bcd0*/  @!P2 BRA `(.L_x_113) ;  /* 0x000000000004a947 */ /* 0x004fea0003800000 */
[----:B------:R-:W-:Y:S01]  /*bce0*/  BPT.TRAP 0x1 ;  /* 0x000000040000795c */ /* 0x000fe20000300000 */
.L_x_113:
[----:B-1----:R-:W1:Y:S02]  /*bcf0*/  LDC R5, c[0x0][0x800] ;  /* 0x00020000ff057b82 */ /* 0x002e640000000800 */
[----:B-1----:R2:W-:Y:S02]  /*bd00*/  SYNCS.ARRIVE.TRANS64.RED.A0TR RZ, [UR5+0x60], R5 ;  /* 0x00006005ffff79a7 */ /* 0x0025e40008300405 */
.L_x_112:
[----:B------:R-:W-:Y:S05]  /*bd10*/  BSYNC B0 ;  /* 0x0000000000007941 */ /* 0x000fea0003800000 */
.L_x_111:
[----:B------:R-:W-:Y:S05]  /*bd20*/  @!P2 BRA `(.L_x_114) ;  /* 0x000000000004a947 */ /* 0x000fea0003800000 */
[----:B------:R-:W-:Y:S01]  /*bd30*/  BPT.TRAP 0x1 ;  /* 0x000000040000795c */ /* 0x000fe20000300000 */
.L_x_114:
[----:B------:R-:W-:-:S04]  /*bd40*/  UIADD3 UR4, UR5, 0x60, URZ ;  /* 0x0000006005047890 */ /* 0x000fc8000fffe03f */
[----:B------:R-:W-:-:S09]  /*bd50*/  UPRMT UR4, UR36, 0x654, UR4 ;  /* 0x0000065424047896 */ /* 0x000fd20008000004 */
[----:B------:R-:W-:Y:S01]  /*bd60*/  SYNCS.ARRIVE.TRANS64.RED.A1T0 RZ, [UR4], RZ ;  /* 0x000000ffffff79a7 */ /* 0x000fe20008100404 */
[----:B------:R-:W-:Y:S05]  /*bd70*/  @!P2 BRA `(.L_x_115) ;  /* 0x000000000004a947 */ /* 0x000fea0003800000 */
[----:B------:R-:W-:Y:S01]  /*bd80*/  BPT.TRAP 0x1 ;  /* 0x000000040000795c */ /* 0x000fe20000300000 */
.L_x_115:
[----:B------:R-:W3:Y:S02]  /*bd90*/  SYNCS.PHASECHK.TRANS64.TRYWAIT P1, [UR5+0x88], R4 ;  /* 0x00008804ff0075a7 */ /* 0x000ee40008020145 */
[----:B---3--:R-:W-:Y:S05]  /*bda0*/  @!P1 BRA `(.L_x_116) ;  /* 0x0000001c00f49947 */ /* 0x008fea0003800000 */
.L_x_171:
[----:B------:R-:W-:Y:S04]  /*bdb0*/  BSSY B0, `(.L_x_117) ;  /* 0x0000010000007945 */ /* 0x000fe80003800000 */
[----:B------:R-:W-:Y:S05]  /*bdc0*/  @!P0 BRA `(.L_x_118) ;  /* 0x0000000000388947 */ /* 0x000fea0003800000 */
[----:B------:R-:W-:Y:S01]  /*bdd0*/  UIADD3 UR16, UP0, UR6, 0x3f0, URZ ;  /* 0x000003f006107890 */ /* 0x000fe2000ff1e03f */
[----:B------:R-:W-:Y:S01]  /*bde0*/  R2UR UR12, R6 ;  /* 0x00000000060c72ca */ /* 0x000fe200000e0000 */
[----:B------:R-:W-:Y:S02]  /*bdf0*/  UIADD3 UR10, UR18, 0x20, URZ ;  /* 0x00000020120a7890 */ /* 0x000fe4000fffe03f */
[----:B------:R-:W-:Y:S02]  /*be00*/  UIADD3 UR8, UR5, 0x2200, URZ ;  /* 0x0000220005087890 */ /* 0x000fe4000fffe03f */
[----:B------:R-:W-:Y:S02]  /*be10*/  UIADD3 UR9, UR5, 0x68, URZ ;  /* 0x0000006805097890 */ /* 0x000fe4000fffe03f */
[----:B------:R-:W-:Y:S01]  /*be20*/  UIADD3.X UR17, URZ, UR7, URZ, UP0, !UPT ;  /* 0x000000073f117290 */ /* 0x000fe200087fe43f */
[----:B------:R-:W-:Y:S01]  /*be30*/  UMOV UR20, 0x0 ;  /* 0x0000000000147882 */ /* 0x000fe20000000000 */
[----:B------:R-:W-:Y:S01]  /*be40*/  UMOV UR21, 0x10000000 ;  /* 0x1000000000157882 */ /* 0x000fe20000000000 */
[----:B------:R-:W-:-:S06]  /*be50*/  UMOV UR11, UR19 ;  /* 0x00000013000b7c82 */ /* 0x000fcc0008000000 */
[----:B------:R3:W-:Y:S02]  /*be60*/  UTMALDG.3D [UR8], [UR16], desc[UR20] ;  /* 0x00001408100075b4 */ /* 0x0007e40008011000 */
[----:B---3--:R-:W-:Y:S05]  /*be70*/  @!P2 BRA `(.L_x_119) ;  /* 0x000000000004a947 */ /* 0x008fea0003800000 */
[----:B------:R-:W-:Y:S01]  /*be80*/  BPT.TRAP 0x1 ;  /* 0x000000040000795c */ /* 0x000fe20000300000 */
.L_x_119:
[----:B-12---:R-:W1:Y:S02]  /*be90*/  LDC R5, c[0x0][0x800] ;  /* 0x00020000ff057b82 */ /* 0x006e640000000800 */
[----:B-1----:R3:W-:Y:S02]  /*bea0*/  SYNCS.ARRIVE.TRANS64.RED.A0TR RZ, [UR5+0x68], R5 ;  /* 0x00006805ffff79a7 */ /* 0x0027e40008300405 */
.L_x_118:
[----:B------:R-:W-:Y:S05]  /*beb0*/  BSYNC B0 ;  /* 0x0000000000007941 */ /* 0x000fea0003800000 */
.L_x_117:
[----:B------:R-:W-:Y:S05]  /*bec0*/  @!P2 BRA `(.L_x_120) ;  /* 0x000000000004a947 */ /* 0x000fea0003800000 */
[----:B------:R-:W-:Y:S01]  /*bed0*/  BPT.TRAP 0x1 ;  /* 0x000000040000795c */ /* 0x000fe20000300000 */
.L_x_120:
[----:B------:R-:W-:-:S04]  /*bee0*/  UIADD3 UR4, UR5, 0x68, URZ ;  /* 0x0000006805047890 */ /* 0x000fc8000fffe03f */
[----:B------:R-:W-:-:S09]  /*bef0*/  UPRMT UR4, UR36, 0x654, UR4 ;  /* 0x0000065424047896 */ /* 0x000fd20008000004 */
[----:B------:R-:W-:Y:S01]  /*bf00*/  SYNCS.ARRIVE.TRANS64.RED.A1T0 RZ, [UR4], RZ ;  /* 0x000000ffffff79a7 */ /* 0x000fe20008100404 */
[----:B------:R-:W-:Y:S05]  /*bf10*/  @!P2 BRA `(.L_x_121) ;  /* 0x000000000004a947 */ /* 0x000fea0003800000 */
[----:B------:R-:W-:Y:S01]  /*bf20*/  BPT.TRAP 0x1 ;  /* 0x000000040000795c */ /* 0x000fe20000300000 */
.L_x_121:
[----:B------:R-:W4:Y:S02]  /*bf30*/  SYNCS.PHASECHK.TRANS64.TRYWAIT P1, [UR5+0x90], R4 ;  /* 0x00009004ff0075a7 */ /* 0x000f240008020145 */
[----:B----4-:R-:W-:Y:S05]  /*bf40*/  @!P1 BRA `(.L_x_122) ;  /* 0x0000001c00a49947 */ /* 0x010fea0003800000 */
.L_x_172:
        /* <DEDUP_REMOVED lines=12> */
[----:B----4-:R-:W-:Y:S05]  /*c010*/  @!P2 BRA `(.L_x_125) ;  /* 0x000000000004a947 */ /* 0x010fea0003800000 */
[----:B------:R-:W-:Y:S01]  /*c020*/  BPT.TRAP 0x1 ;  /* 0x000000040000795c */ /* 0x000fe20000300000 */
.L_x_125:
[----:B-123--:R-:W1:Y:S02]  /*c030*/  LDC R5, c[0x0][0x800] ;  /* 0x00020000ff057b82 */ /* 0x00ee640000000800 */
[----:B-1----:R4:W-:Y:S02]  /*c040*/  SYNCS.ARRIVE.TRANS64.RED.A0TR RZ, [UR5+0x70], R5 ;  /* 0x00007005ffff79a7 */ /* 0x0029e40008300405 */
.L_x_124:
[----:B------:R-:W-:Y:S05]  /*c050*/  BSYNC B0 ;  /* 0x0000000000007941 */ /* 0x000fea0003800000 */
.L_x_123:
[----:B------:R-:W-:Y:S05]  /*c060*/  @!P2 BRA `(.L_x_126) ;  /* 0x000000000004a947 */ /* 0x000fea0003800000 */
[----:B------:R-:W-:Y:S01]  /*c070*/  BPT.TRAP 0x1 ;  /* 0x000000040000795c */ /* 0x000fe20000300000 */
.L_x_126:
[----:B------:R-:W-:-:S04]  /*c080*/  UIADD3 UR4, UR5, 0x70, URZ ;  /* 0x0000007005047890 */ /* 0x000fc8000fffe03f */
[----:B------:R-:W-:-:S09]  /*c090*/  UPRMT UR4, UR36, 0x654, UR4 ;  /* 0x0000065424047896 */ /* 0x000fd20008000004 */
[----:B------:R-:W-:Y:S01]  /*c0a0*/  SYNCS.ARRIVE.TRANS64.RED.A1T0 RZ, [UR4], RZ ;  /* 0x000000ffffff79a7 */ /* 0x000fe20008100404 */
[----:B------:R-:W-:Y:S05]  /*c0b0*/  @!P2 BRA `(.L_x_127) ;  /* 0x000000000004a947 */ /* 0x000fea0003800000 */
[----:B------:R-:W-:Y:S01]  /*c0c0*/  BPT.TRAP 0x1 ;  /* 0x000000040000795c */ /* 0x000fe20000300000 */
.L_x_127:
[----:B------:R-:W5:Y:S02]  /*c0d0*/  SYNCS.PHASECHK.TRANS64.TRYWAIT P1, [UR5+0x98], R4 ;  /* 0x00009804ff0075a7 */ /* 0x000f640008020145 */
[----:B-----5:R-:W-:Y:S05]  /*c0e0*/  @!P1 BRA `(.L_x_128) ;  /* 0x0000001c00549947 */ /* 0x020fea0003800000 */
.L_x_173:
[----:B------:R-:W-:Y:S04]  /*c0f0*/  BSSY B0, `(.L_x_129) ;  /* 0x0000010000007945 */ /* 0x000fe80003800000 */
[----:B------:R-:W-:Y:S05]  /*c100*/  @!P0 BRA `(.L_x_130) ;  /* 0x0000000000388947 */ /* 0x000fea0003800000 */
[----:B------:R-:W-:Y:S01]  /*c110*/  R2UR UR12, R6 ;  /* 0x00000000060c72ca */ /* 0x000fe200000e0000 */
[----:B------:R-:W-:Y:S02]  /*c120*/  UIADD3 UR16, UP0, UR6, 0x3f0, URZ ;  /* 0x000003f006107890 */ /* 0x000fe4000ff1e03f */
        /* <DEDUP_REMOVED lines=8> */
[----:B-1----:R-:W-:Y:S05]  /*c1b0*/  @!P2 BRA `(.L_x_131) ;  /* 0x000000000004a947 */ /* 0x002fea0003800000 */
[----:B------:R-:W-:Y:S01]  /*c1c0*/  BPT.TRAP 0x1 ;  /* 0x000000040000795c */ /* 0x000fe20000300000 */
.L_x_131:
[----:B------:R-:W1:Y:S02]  /*c1d0*/  LDC R4, c[0x0][0x800] ;  /* 0x00020000ff047b82 */ /* 0x000e640000000800 */
[----:B-1----:R1:W-:Y:S02]  /*c1e0*/  SYNCS.ARRIVE.TRANS64.RED.A0TR RZ, [UR5+0x78], R4 ;  /* 0x00007804ffff79a7 */ /* 0x0023e40008300405 */
.L_x_130:
[----:B------:R-:W-:Y:S05]  /*c1f0*/  BSYNC B0 ;  /* 0x0000000000007941 */ /* 0x000fea0003800000 */
.L_x_129:
[----:B------:R-:W-:Y:S05]  /*c200*/  @!P2 BRA `(.L_x_132) ;  /* 0x000000000004a947 */ /* 0x000fea0003800000 */
[----:B------:R-:W-:Y:S01]  /*c210*/  BPT.TRAP 0x1 ;  /* 0x000000040000795c */ /* 0x000fe20000300000 */
.L_x_132:
[----:B------:R-:W-:Y:S01]  /*c220*/  IADD3 R16, P0, R16, UR38, RZ ;  /* 0x0000002610107c10 */ /* 0x000fe2000ff1e0ff */
[----:B------:R-:W-:Y:S01]  /*c230*/  UIADD3 UR4, UR5, 0x78, URZ ;  /* 0x0000007805047890 */ /* 0x000fe2000fffe03f */
[----:B------:R-:W-:Y:S01]  /*c240*/  LOP3.LUT R8, R8, 0x1, RZ, 0x3c, !PT ;  /* 0x0000000108087812 */ /* 0x000fe200078e3cff */
[----:B------:R-:W-:Y:S01]  /*c250*/  IMAD.MOV.U32 R7, RZ, RZ, -0x1 ;  /* 0xffffffffff077424 */ /* 0x000fe200078e00ff */
[----:B------:R-:W-:Y:S01]  /*c260*/  IADD3.X R17, R17, UR37, RZ, P0, !PT ;  /* 0x0000002511117c10 */ /* 0x000fe200087fe4ff */
[----:B------:R-:W-:Y:S01]  /*c270*/  UPRMT UR4, UR36, 0x654, UR4 ;  /* 0x0000065424047896 */ /* 0x000fe20008000004 */
[----:B------:R-:W-:Y:S02]  /*c280*/  ISETP.GE.U32.AND P0, PT, R16, UR22, PT ;  /* 0x0000001610007c0c */ /* 0x000fe4000bf06070 */
[----:B-1----:R-:W-:Y:S02]  /*c290*/  PRMT R4, RZ, 0x7610, R4 ;  /* 0x00007610ff047816 */ /* 0x002fe40000000004 */
[----:B------:R-:W-:-:S02]  /*c2a0*/  ISETP.GE.U32.AND.EX P0, PT, R17, UR23, PT, P0 ;  /* 0x0000001711007c0c */ /* 0x000fc4000bf06100 */
[----:B------:R-:W-:Y:S02]  /*c2b0*/  MOV R20, 0xffffffff ;  /* 0xffffffff00147802 */ /* 0x000fe40000000f00 */
[----:B------:R-:W-:Y:S01]  /*c2c0*/  SYNCS.ARRIVE.TRANS64.RED.A1T0 RZ, [UR4], RZ ;  /* 0x000000ffffff79a7 */ /* 0x000fe20008100404 */
[----:B------:R-:W-:-:S08]  /*c2d0*/  MOV R6, 0xffffffff ;  /* 0xffffffff00067802 */ /* 0x000fd00000000f00 */
[----:B------:R-:W-:Y:S05]  /*c2e0*/  @P0 BRA `(.L_x_133) ;  /* 0x0000000400580947 */ /* 0x000fea0003800000 */
[----:B------:R-:W1:Y:S01]  /*c2f0*/  S2R R13, SR_CTAID.X ;  /* 0x00000000000d7919 */ /* 0x000e620000002500 */
[----:B------:R-:W5:Y:S01]  /*c300*/  LDC.64 R14, c[0x0][0x8d0] ;  /* 0x00023400ff0e7b82 */ /* 0x000f620000000a00 */
[----:B------:R-:W-:Y:S01]  /*c310*/  ULDC UR4, c[0x0][0x150] ;  /* 0x0000540000047ab9 */ /* 0x000fe20000000800 */
[----:B------:R-:W-:Y:S01]  /*c320*/  IMAD.MOV.U32 R22, RZ, RZ, R17 ;  /* 0x000000ffff167224 */ /* 0x000fe200078e0011 */
[----:B------:R-:W2:Y:S05]  /*c330*/  S2R R20, SR_CTAID.Y ;  /* 0x0000000000147919 */ /* 0x000eaa0000002600 */
[----:B------:R-:W3:Y:S08]  /*c340*/  LDC R6, c[0x0][0x144] ;  /* 0x00005100ff067b82 */ /* 0x000ef00000000800 */
[----:B------:R-:W3:Y:S01]  /*c350*/  LDC R21, c[0x0][0x8d8] ;  /* 0x00023600ff157b82 */ /* 0x000ee20000000800 */
[----:B-----5:R-:W-:-:S04]  /*c360*/  ISETP.NE.U32.AND P0, PT, R14, RZ, PT ;  /* 0x000000ff0e00720c */ /* 0x020fc80003f05070 */
[----:B------:R-:W-:Y:S02]  /*c370*/  ISETP.NE.AND.EX P0, PT, R15, RZ, PT, P0 ;  /* 0x000000ff0f00720c */ /* 0x000fe40003f05300 */
[----:B-1----:R-:W-:Y:S02]  /*c380*/  I2FP.F32.U32 R4, R13 ;  /* 0x0000000d00047245 */ /* 0x002fe40000201000 */
[----:B--2---:R-:W-:-:S03]  /*c390*/  I2FP.F32.U32 R23, R20 ;  /* 0x0000001400177245 */ /* 0x004fc60000201000 */
[----:B------:R-:W-:-:S06]  /*c3a0*/  FMUL R4, R4, UR4 ;  /* 0x0000000404047c20 */ /* 0x000fcc0008400000 */
[----:B------:R-:W3:Y:S02]  /*c3b0*/  F2I.U32.TRUNC.NTZ R4, R4 ;  /* 0x0000000400047305 */ /* 0x000ee4000020f000 */
[----:B---34-:R-:W-:-:S04]  /*c3c0*/  IMAD.MOV R5, RZ, RZ, -R4 ;  /* 0x000000ffff057224 */ /* 0x018fc800078e0a04 */
[----:B------:R-:W-:Y:S01]  /*c3d0*/  IMAD R13, R6, R5, R13 ;  /* 0x00000005060d7224 */ /* 0x000fe200078e020d */
[----:B------:R-:W-:Y:S01]  /*c3e0*/  MOV R6, R16 ;  /* 0x0000001000067202 */ /* 0x000fe20000000f00 */
[----:B------:R-:W-:Y:S06]  /*c3f0*/  @!P0 BRA `(.L_x_134) ;  /* 0x0000000000308947 */ /* 0x000fec0003800000 */
[----:B------:R-:W1:Y:S02]  /*c400*/  LDC R5, c[0x0][0x8dc] ;  /* 0x00023700ff057b82 */ /* 0x000e640000000800 */
[----:B-1----:R-:W-:-:S04]  /*c410*/  IADD3 R5, P0, R16, R5, RZ ;  /* 0x0000000510057210 */ /* 0x002fc80007f1e0ff */
[----:B------:R-:W-:-:S05]  /*c420*/  IADD3.X R19, RZ, R17, RZ, P0, !PT ;  /* 0x00000011ff137210 */ /* 0x000fca00007fe4ff */
[----:B------:R-:W-:-:S04]  /*c430*/  IMAD.WIDE.U32 R6, R19, R14, RZ ;  /* 0x0000000e13067225 */ /* 0x000fc800078e00ff */
[----:B------:R-:W-:-:S04]  /*c440*/  IMAD.WIDE.U32 R6, P0, R5, R15, R6 ;  /* 0x0000000f05067225 */ /* 0x000fc80007800006 */
[----:B------:R-:W-:Y:S01]  /*c450*/  IMAD.WIDE.U32 R4, R5, R14, RZ ;  /* 0x0000000e05047225 */ /* 0x000fe200078e00ff */
[----:B------:R-:W-:-:S04]  /*c460*/  MOV R4, R7 ;  /* 0x0000000700047202 */ /* 0x000fc80000000f00 */
[----:B------:R-:W-:Y:S01]  /*c470*/  IADD3 RZ, P1, R5, R6, RZ ;  /* 0x0000000605ff7210 */ /* 0x000fe20007f3e0ff */
[----:B------:R-:W-:-:S04]  /*c480*/  IMAD.X R5, RZ, RZ, RZ, P0 ;  /* 0x000000ffff057224 */ /* 0x000fc800000e06ff */
[----:B------:R-:W-:-:S04]  /*c490*/  IMAD.WIDE.U32.X R4, R19, R15, R4, P1 ;  /* 0x0000000f13047225 */ /* 0x000fc800008e0404 */
[----:B------:R-:W-:Y:S01]  /*c4a0*/  IMAD.MOV.U32 R6, RZ, RZ, R4 ;  /* 0x000000ffff067224 */ /* 0x000fe200078e0004 */
[----:B------:R-:W-:-:S07]  /*c4b0*/  MOV R22, R5 ;  /* 0x0000000500167202 */ /* 0x000fce0000000f00 */
.L_x_134:
[----:B------:R-:W-:Y:S01]  /*c4c0*/  ULDC UR4, c[0x0][0x154] ;  /* 0x0000550000047ab9 */ /* 0x000fe20000000800 */
[----:B------:R-:W1:Y:S01]  /*c4d0*/  LDC R7, c[0x0][0x148] ;  /* 0x00005200ff077b82 */ /* 0x000e620000000800 */
[----:B------:R-:W-:Y:S01]  /*c4e0*/  FMUL R14, R23, UR4 ;  /* 0x00000004170e7c20 */ /* 0x000fe20008400000 */
[----:B------:R-:W-:Y:S02]  /*c4f0*/  ISETP.NE.AND P2, PT, R2, 0x1, PT ;  /* 0x000000010200780c */ /* 0x000fe40003f45270 */
[-CC-:B------:R-:W-:Y:S02]  /*c500*/  SHF.R.U64 R19, R6, R21.reuse, R22.reuse ;  /* 0x0000001506137219 */ /* 0x180fe40000001216 */
[----:B------:R-:W-:Y:S01]  /*c510*/  SHF.R.U32.HI R21, RZ, R21, R22 ;  /* 0x00000015ff157219 */ /* 0x000fe20000011616 */
[----:B------:R-:W2:Y:S01]  /*c520*/  F2I.U32.TRUNC.NTZ R14, R14 ;  /* 0x0000000e000e7305 */ /* 0x000ea2000020f000 */
[----:B------:R-:W3:Y:S01]  /*c530*/  LDC.64 R4, c[0x0][0x8c8] ;  /* 0x00023200ff047b82 */ /* 0x000ee20000000a00 */
[----:B------:R-:W-:-:S05]  /*c540*/  IADD3 R23, P0, RZ, -R19, RZ ;  /* 0x80000013ff177210 */ /* 0x000fca0007f1e0ff */
[----:B------:R-:W-:Y:S02]  /*c550*/  IMAD.X R21, RZ, RZ, ~R21, P0 ;  /* 0x000000ffff157224 */ /* 0x000fe400000e0e15 */
[----:B------:R-:W4:Y:S01]  /*c560*/  LDC R22, c[0x0][0x8c0] ;  /* 0x00023000ff167b82 */ /* 0x000f220000000800 */
[----:B--2---:R-:W-:-:S07]  /*c570*/  IADD3 R15, -R14, RZ, RZ ;  /* 0x000000ff0e0f7210 */ /* 0x004fce0007ffe1ff */
[----:B------:R-:W2:Y:S01]  /*c580*/  LDC R27, c[0x0][0x900] ;  /* 0x00024000ff1b7b82 */ /* 0x000ea20000000800 */
[----:B-1----:R-:W-:-:S07]  /*c590*/  @P2 IMAD R13, R7, R15, R20 ;  /* 0x0000000f070d2224 */ /* 0x002fce00078e0214 */
[----:B------:R-:W1:Y:S01]  /*c5a0*/  LDC.64 R14, c[0x0][0x8e8] ;  /* 0x00023a00ff0e7b82 */ /* 0x000e620000000a00 */
[----:B---3--:R-:W-:-:S04]  /*c5b0*/  IMAD R6, R21, R4, RZ ;  /* 0x0000000415067224 */ /* 0x008fc800078e02ff */
[C---:B------:R-:W-:Y:S02]  /*c5c0*/  IMAD R7, R23.reuse, R5, R6 ;  /* 0x0000000517077224 */ /* 0x040fe400078e0206 */
[----:B------:R-:W-:Y:S01]  /*c5d0*/  IMAD.WIDE.U32 R4, R23, R4, R16 ;  /* 0x0000000417047225 */ /* 0x000fe200078e0010 */
[----:B------:R-:W3:Y:S03]  /*c5e0*/  LDC R6, c[0x0][0x8b0] ;  /* 0x00022c00ff067b82 */ /* 0x000ee60000000800 */
[----:B------:R-:W-:-:S05]  /*c5f0*/  IMAD.IADD R5, R5, 0x1, R7 ;  /* 0x0000000105057824 */ /* 0x000fca00078e0207 */
[-CC-:B----4-:R-:W-:Y:S01]  /*c600*/  SHF.R.U64 R26, R4, R22.reuse, R5.reuse ;  /* 0x00000016041a7219 */ /* 0x190fe20000001205 */
[----:B------:R-:W4:Y:S01]  /*c610*/  LDC R25, c[0x0][0x8f0] ;  /* 0x00023c00ff197b82 */ /* 0x000f220000000800 */
[----:B------:R-:W-:Y:S02]  /*c620*/  SHF.R.U32.HI R5, RZ, R22, R5 ;  /* 0x00000016ff057219 */ /* 0x000fe40000011605 */
[----:B-1----:R-:W-:-:S05]  /*c630*/  ISETP.NE.U32.AND P0, PT, R14, RZ, PT ;  /* 0x000000ff0e00720c */ /* 0x002fca0003f05070 */
[----:B------:R-:W1:Y:S01]  /*c640*/  LDC R24, c[0x0][0x8e0] ;  /* 0x00023800ff187b82 */ /* 0x000e620000000800 */
[----:B------:R-:W-:Y:S02]  /*c650*/  ISETP.NE.AND.EX P0, PT, R15, RZ, PT, P0 ;  /* 0x000000ff0f00720c */ /* 0x000fe40003f05300 */
[----:B---3--:R-:W-:-:S05]  /*c660*/  SHF.R.U64 R23, R26, R6, R5 ;  /* 0x000000061a177219 */ /* 0x008fca0000001205 */
[----:B------:R-:W3:Y:S01]  /*c670*/  LDC R22, c[0x0][0x8b8] ;  /* 0x00022e00ff167b82 */ /* 0x000ee20000000800 */
[----:B------:R-:W-:-:S04]  /*c680*/  SHF.R.U32.HI R4, RZ, R6, R5 ;  /* 0x00000006ff047219 */ /* 0x000fc80000011605 */
[-CC-:B--2---:R-:W-:Y:S02]  /*c690*/  SHF.R.U64 R21, R23, R27.reuse, R4.reuse ;  /* 0x0000001b17157219 */ /* 0x184fe40000001204 */
[----:B------:R-:W-:Y:S01]  /*c6a0*/  SHF.R.U32.HI R27, RZ, R27, R4 ;  /* 0x0000001bff1b7219 */ /* 0x000fe20000011604 */
[----:B------:R-:W2:Y:S01]  /*c6b0*/  LDC R20, c[0x0][0x8a8] ;  /* 0x00022a00ff147b82 */ /* 0x000ea20000000800 */
[----:B------:R-:W-:-:S03]  /*c6c0*/  MOV R4, R21 ;  /* 0x0000001500047202 */ /* 0x000fc60000000f00 */
[----:B------:R-:W-:Y:S01]  /*c6d0*/  IMAD.MOV.U32 R5, RZ, RZ, R27 ;  /* 0x000000ffff057224 */ /* 0x000fe200078e001b */
[----:B----4-:R-:W-:Y:S06]  /*c6e0*/  @!P0 BRA `(.L_x_135) ;  /* 0x0000000000288947 */ /* 0x010fec0003800000 */
[----:B------:R-:W4:Y:S02]  /*c6f0*/  LDC R4, c[0x0][0x8f4] ;  /* 0x00023d00ff047b82 */ /* 0x000f240000000800 */
[----:B----4-:R-:W-:-:S04]  /*c700*/  IADD3 R5, P0, R21, R4, RZ ;  /* 0x0000000415057210 */ /* 0x010fc80007f1e0ff */
[----:B------:R-:W-:-:S05]  /*c710*/  IADD3.X R27, RZ, R27, RZ, P0, !PT ;  /* 0x0000001bff1b7210 */ /* 0x000fca00007fe4ff */
[----:B------:R-:W-:-:S04]  /*c720*/  IMAD.WIDE.U32 R6, R27, R14, RZ ;  /* 0x0000000e1b067225 */ /* 0x000fc800078e00ff */
[----:B------:R-:W-:-:S04]  /*c730*/  IMAD.WIDE.U32 R6, P0, R5, R15, R6 ;  /* 0x0000000f05067225 */ /* 0x000fc80007800006 */
[----:B------:R-:W-:Y:S01]  /*c740*/  IMAD.WIDE.U32 R4, R5, R14, RZ ;  /* 0x0000000e05047225 */ /* 0x000fe200078e00ff */
[----:B------:R-:W-:-:S04]  /*c750*/  MOV R4, R7 ;  /* 0x0000000700047202 */ /* 0x000fc80000000f00 */
[----:B------:R-:W-:Y:S01]  /*c760*/  IADD3 RZ, P1, R5, R6, RZ ;  /* 0x0000000605ff7210 */ /* 0x000fe20007f3e0ff */
[----:B------:R-:W-:-:S04]  /*c770*/  IMAD.X R5, RZ, RZ, RZ, P0 ;  /* 0x000000ffff057224 */ /* 0x000fc800000e06ff */
[----:B------:R-:W-:-:S08]  /*c780*/  IMAD.WIDE.U32.X R4, R27, R15, R4, P1 ;  /* 0x0000000f1b047225 */ /* 0x000fd000008e0404 */
.L_x_135:
[----:B------:R-:W-:Y:S01]  /*c790*/  SHF.R.U64 R25, R4, R25, R5 ;  /* 0x0000001904197219 */ /* 0x000fe20000001205 */
[----:B------:R-:W-:Y:S01]  /*c7a0*/  IMAD.MOV.U32 R6, RZ, RZ, R19 ;  /* 0x000000ffff067224 */ /* 0x000fe200078e0013 */
[----:B------:R-:W-:Y:S02]  /*c7b0*/  LOP3.LUT R4, R23, R12, RZ, 0xc0, !PT ;  /* 0x0000000c17047212 */ /* 0x000fe400078ec0ff */
[----:B------:R-:W-:Y:S01]  /*c7c0*/  LOP3.LUT R26, R26, R11, RZ, 0xc0, !PT ;  /* 0x0000000b1a1a7212 */ /* 0x000fe200078ec0ff */
[----:B------:R-:W-:Y:S02]  /*c7d0*/  IMAD.MOV R5, RZ, RZ, -R25 ;  /* 0x000000ffff057224 */ /* 0x000fe400078e0a19 */
[----:B------:R-:W-:Y:S02]  /*c7e0*/  IMAD R4, R9, R25, R4 ;  /* 0x0000001909047224 */ /* 0x000fe400078e0204 */
[----:B-1----:R-:W-:Y:S02]  /*c7f0*/  IMAD R21, R5, R24, R21 ;  /* 0x0000001805157224 */ /* 0x002fe400078e0215 */
[----:B---3--:R-:W-:Y:S01]  /*c800*/  IMAD R13, R4, R22, R13 ;  /* 0x00000016040d7224 */ /* 0x008fe200078e020d */
[----:B------:R-:W-:Y:S01]  /*c810*/  MOV R4, 0x1 ;  /* 0x0000000100047802 */ /* 0x000fe20000000f00 */
[----:B--2---:R-:W-:-:S05]  /*c820*/  IMAD R20, R21, R20, R26 ;  /* 0x0000001415147224 */ /* 0x004fca00078e021a */
[----:B------:R-:W-:Y:S02]  /*c830*/  SEL R7, R20, R13, !P2 ;  /* 0x0000000d14077207 */ /* 0x000fe40005000000 */
[----:B------:R-:W-:-:S07]  /*c840*/  SEL R20, R13, R20, !P2 ;  /* 0x000000140d147207 */ /* 0x000fce0005000000 */
.L_x_133:
[----:B------:R-:W-:-:S13]  /*c850*/  LOP3.LUT P0, RZ, R4, 0xff, RZ, 0xc0, !PT ;  /* 0x000000ff04ff7812 */ /* 0x000fda000780c0ff */
[----:B------:R-:W-:Y:S05]  /*c860*/  @P0 BRA `(.L_x_136) ;  /* 0xfffffff000580947 */ /* 0x000fea000383ffff */
.L_x_104:
[----:B------:R-:W-:-:S13]  /*c870*/  ELECT P0, URZ, PT ;  /* 0x00000000003f782f */ /* 0x000fda0003800000 */
[----:B------:R-:W-:Y:S05]  /*c880*/  @!P0 BRA `(.L_x_10) ;  /* 0x0000001000848947 */ /* 0x000fea0003800000 */
[----:B------:R-:W-:-:S04]  /*c890*/  LOP3.LUT R18, R18, 0x2, RZ, 0xfc, !PT ;  /* 0x0000000212127812 */ /* 0x000fc800078efcff */
[----:B------:R-:W-:-:S13]  /*c8a0*/  ISETP.NE.AND P1, PT, R18, 0x3, PT ;  /* 0x000000031200780c */ /* 0x000fda0003f25270 */
[----:B------:R-:W-:Y:S05]  /*c8b0*/  @!P1 BRA `(.L_x_137) ;  /* 0x0000000000049947 */ /* 0x000fea0003800000 */
[----:B------:R-:W-:Y:S01]  /*c8c0*/  BPT.TRAP 0x1 ;  /* 0x000000040000795c */ /* 0x000fe20000300000 */
.L_x_137:
[----:B------:R-:W-:Y:S02]  /*c8d0*/  MOV R2, 0x400 ;  /* 0x0000040000027802 */ /* 0x000fe40000000f00 */
[----:B--2--5:R-:W-:Y:S02]  /*c8e0*/  MOV R3, UR36 ;  /* 0x0000002400037c02 */ /* 0x024fe40008000f00 */
[----:B------:R-:W-:Y:S02]  /*c8f0*/  SHF.L.U32 R0, R8, 0x1f, RZ ;  /* 0x0000001f08007819 */ /* 0x000fe400000006ff */
[----:B------:R-:W-:-:S04]  /*c900*/  LEA R3, R3, R2, 0x18 ;  /* 0x0000000203037211 */ /* 0x000fc800078ec0ff */
[----:B------:R-:W2:Y:S02]  /*c910*/  SYNCS.PHASECHK.TRANS64.TRYWAIT P0, [R3+URZ+0x80], R0 ;  /* 0x00008000030075a7 */ /* 0x000ea4000800017f */
[----:B--2---:R-:W-:Y:S05]  /*c920*/  @!P0 BRA `(.L_x_138) ;  /* 0x00000014005c8947 */ /* 0x004fea0003800000 */
.L_x_174:
[----:B------:R-:W-:Y:S05]  /*c930*/  @!P1 BRA `(.L_x_139) ;  /* 0x0000000000049947 */ /* 0x000fea0003800000 */
[----:B------:R-:W-:Y:S01]  /*c940*/  BPT.TRAP 0x1 ;  /* 0x000000040000795c */ /* 0x000fe20000300000 */
.L_x_139:
[----:B------:R-:W5:Y:S02]  /*c950*/  SYNCS.PHASECHK.TRANS64.TRYWAIT P0, [R3+URZ+0x88], R0 ;  /* 0x00008800030075a7 */ /* 0x000f64000800017f */
[----:B-----5:R-:W-:Y:S05]  /*c960*/  @!P0 BRA `(.L_x_140) ;  /* 0x0000001400608947 */ /* 0x020fea0003800000 */
.L_x_175:
[----:B------:R-:W-:Y:S05]  /*c970*/  @!P1 BRA `(.L_x_141) ;  /* 0x0000000000049947 */ /* 0x000fea0003800000 */
[----:B------:R-:W-:Y:S01]  /*c980*/  BPT.TRAP 0x1 ;  /* 0x000000040000795c */ /* 0x000fe20000300000 */
.L_x_141:
[----:B------:R-:W5:Y:S02]  /*c990*/  SYNCS.PHASECHK.TRANS64.TRYWAIT P0, [R3+URZ+0x90], R0 ;  /* 0x00009000030075a7 */ /* 0x000f64000800017f */
[----:B-----5:R-:W-:Y:S05]  /*c9a0*/  @!P0 BRA `(.L_x_142) ;  /* 0x0000001400648947 */ /* 0x020fea0003800000 */
.L_x_176:
[----:B------:R-:W-:Y:S05]  /*c9b0*/  @!P1 BRA `(.L_x_143) ;  /* 0x0000000000049947 */ /* 0x000fea0003800000 */
[----:B------:R-:W-:Y:S01]  /*c9c0*/  BPT.TRAP 0x1 ;  /* 0x000000040000795c */ /* 0x000fe20000300000 */
.L_x_143:
[----:B------:R-:W-:-:S07]  /*c9d0*/  SHF.L.U32 R8, R8, 0x1f, RZ ;  /* 0x0000001f08087819 */ /* 0x000fce00000006ff */
.L_x_144:
[----:B------:R1:W1:Y:S02]  /*c9e0*/  SYNCS.PHASECHK.TRANS64.TRYWAIT P0, [R3+URZ+0x98], R8 ;  /* 0x00009808030075a7 */ /* 0x000264000800017f */
[----:B-1----:R-:W-:Y:S05]  /*c9f0*/  @!P0 NANOSLEEP.SYNCS 0x989680 ;  /* 0x009896800000895d */ /* 0x002fea0003900000 */
[----:B------:R-:W1:Y:S02]  /*ca00*/  @!P0 SYNCS.PHASECHK.TRANS64 P0, [R3+URZ+0x98], R8 ;  /* 0x00009808030085a7 */ /* 0x000e64000800007f */
[----:B-1----:R-:W-:Y:S05]  /*ca10*/  @P0 BRA `(.L_x_10) ;  /* 0x0000001000200947 */ /* 0x002fea0003800000 */
[----:B------:R-:W-:Y:S05]  /*ca20*/  BRA `(.L_x_144) ;  /* 0xfffffffc00ec7947 */ /* 0x000fea000383ffff */
.L_x_99:
[----:B------:R-:W-:Y:S01]  /*ca30*/  LOP3.LUT P0, RZ, R11, 0xff, RZ, 0xc0, !PT ;  /* 0x000000ff0bff7812 */ /* 0x000fe2000780c0ff */
[----:B------:R-:W-:Y:S01]  /*ca40*/  IMAD.MOV.U32 R0, RZ, RZ, 0x1 ;  /* 0x00000001ff007424 */ /* 0x000fe200078e00ff */
[----:B------:R-:W-:-:S11]  /*ca50*/  MOV R12, RZ ;  /* 0x000000ff000c7202 */ /* 0x000fd60000000f00 */
[----:B------:R-:W-:Y:S05]  /*ca60*/  @!P0 BRA `(.L_x_145) ;  /* 0x0000000c00108947 */ /* 0x000fea0003800000 */
[----:B------:R-:W1:Y:S01]  /*ca70*/  LDC R0, c[0x0][0x28c] ;  /* 0x0000a300ff007b82 */ /* 0x000e620000000800 */
[C---:B------:R-:W-:Y:S01]  /*ca80*/  LOP3.LUT P2, RZ, R3.reuse, 0x7f, RZ, 0xc0, !PT ;  /* 0x0000007f03ff7812 */ /* 0x040fe2000784c0ff */
[----:B------:R-:W-:Y:S01]  /*ca90*/  ULDC UR5, c[0x0][0x900] ;  /* 0x0002400000057ab9 */ /* 0x000fe20000000800 */
[----:B------:R-:W-:Y:S01]  /*caa0*/  LOP3.LUT P0, RZ, R3, 0x1f, RZ, 0xc0, !PT ;  /* 0x0000001f03ff7812 */ /* 0x000fe2000780c0ff */
[----:B------:R-:W-:Y:S01]  /*cab0*/  UMOV UR6, 0xffffffff ;  /* 0xffffffff00067882 */ /* 0x000fe20000000000 */
[----:B------:R-:W-:Y:S01]  /*cac0*/  BSSY B0, `(.L_x_145) ;  /* 0x00000be000007945 */ /* 0x000fe20003800000 */
[----:B------:R-:W-:Y:S01]  /*cad0*/  USHF.L.U32 UR6, UR6, UR5, URZ ;  /* 0x0000000506067299 */ /* 0x000fe2000800063f */
[----:B------:R-:W-:Y:S01]  /*cae0*/  MOV R13, 0x1 ;  /* 0x00000001000d7802 */ /* 0x000fe20000000f00 */
[----:B------:R-:W-:Y:S01]  /*caf0*/  ULDC UR4, c[0x0][0x8a8] ;  /* 0x00022a0000047ab9 */ /* 0x000fe20000000800 */
[----:B------:R-:W-:Y:S01]  /*cb00*/  LOP3.LUT R11, R19, 0x2, RZ, 0xfc, !PT ;  /* 0x00000002130b7812 */ /* 0x000fe200078efcff */
[----:B------:R-:W-:Y:S01]  /*cb10*/  UMOV UR7, 0x1 ;  /* 0x0000000100077882 */ /* 0x000fe20000000000 */
[----:B------:R-:W-:Y:S01]  /*cb20*/  PLOP3.LUT P0, PT, P0, P2, PT, 0x8a, 0x0 ;  /* 0x000000000000781c */ /* 0x000fe20000705172 */
[----:B------:R-:W-:Y:S01]  /*cb30*/  UIADD3 UR15, UR4, -0x1, URZ ;  /* 0xffffffff040f7890 */ /* 0x000fe2000fffe03f */
[----:B------:R-:W-:Y:S01]  /*cb40*/  MOV R12, RZ ;  /* 0x000000ff000c7202 */ /* 0x000fe20000000f00 */
[----:B------:R-:W-:-:S02]  /*cb50*/  USHF.L.U32 UR17, UR7, UR5, URZ ;  /* 0x0000000507117299 */ /* 0x000fc4000800063f */
[----:B------:R-:W-:Y:S01]  /*cb60*/  ULOP3.LUT UR16, URZ, UR6, URZ, 0x33, !UPT ;  /* 0x000000063f107292 */ /* 0x000fe2000f8e333f */
[----:B------:R-:W-:Y:S01]  /*cb70*/  ULDC.64 UR20, c[0x0][0x198] ;  /* 0x0000660000147ab9 */ /* 0x000fe20000000a00 */
[----:B-1----:R-:W-:-:S05]  /*cb80*/  VIADD R0, R0, 0x3f ;  /* 0x0000003f00007836 */ /* 0x002fca0000000000 */
[----:B------:R-:W-:-:S04]  /*cb90*/  SHF.R.S32.HI R3, RZ, 0x1f, R0 ;  /* 0x0000001fff037819 */ /* 0x000fc80000011400 */
[----:B------:R-:W-:Y:S01]  /*cba0*/  LEA.HI R3, R3, R0, RZ, 0x6 ;  /* 0x0000000003037211 */ /* 0x000fe200078f30ff */
[----:B------:R-:W-:-:S03]  /*cbb0*/  IMAD.MOV.U32 R0, RZ, RZ, 0x1 ;  /* 0x00000001ff007424 */ /* 0x000fc600078e00ff */
[----:B------:R-:W-:-:S05]  /*cbc0*/  SHF.R.S32.HI R3, RZ, 0x6, R3 ;  /* 0x00000006ff037819 */ /* 0x000fca0000011403 */
[----:B------:R-:W-:-:S07]  /*cbd0*/  VIADD R10, R3, 0x1 ;  /* 0x00000001030a7836 */ /* 0x000fce0000000000 */
.L_x_157:
[----:B------:R-:W-:-:S03]  /*cbe0*/  UMOV UR4, 0xffffffff ;  /* 0xffffffff00047882 */ /* 0x000fc60000000000 */
[----:B------:R-:W-:Y:S05]  /*cbf0*/  BRA.DIV UR4, `(.L_x_146) ;  /* 0x0000001204e47947 */ /* 0x000fea000b800000 */
[----:B------:R-:W-:-:S13]  /*cc00*/  ELECT P6, URZ, PT ;  /* 0x00000000003f782f */ /* 0x000fda00038c0000 */
.L_x_179:
[----:B------:R-:W1:Y:S01]  /*cc10*/  LDC R4, c[0x0][0x28c] ;  /* 0x0000a300ff047b82 */ /* 0x000e620000000800 */
[----:B------:R-:W-:Y:S01]  /*cc20*/  BSSY B1, `(.L_x_147) ;  /* 0x0000035000017945 */ /* 0x000fe20003800000 */
[----:B-1----:R-:W-:-:S13]  /*cc30*/  ISETP.LT.OR P6, PT, R4, 0x1, !P6 ;  /* 0x000000010400780c */ /* 0x002fda00077c1670 */
[----:B------:R-:W-:Y:S05]  /*cc40*/  @P6 BRA `(.L_x_148) ;  /* 0x0000000000c86947 */ /* 0x000fea0003800000 */
[----:B------:R-:W-:Y:S01]  /*cc50*/  SHF.L.U32 R14, R7, 0x7, RZ ;  /* 0x00000007070e7819 */ /* 0x000fe200000006ff */
[----:B------:R-:W-:Y:S01]  /*cc60*/  IMAD.SHL.U32 R20, R20, 0x80, RZ ;  /* 0x0000008014147824 */ /* 0x000fe200078e00ff */
[----:B------:R-:W-:Y:S01]  /*cc70*/  MOV R21, RZ ;  /* 0x000000ff00157202 */ /* 0x000fe20000000f00 */
[----:B------:R-:W-:Y:S01]  /*cc80*/  IMAD.MOV.U32 R4, RZ, RZ, R10 ;  /* 0x000000ffff047224 */ /* 0x000fe200078e000a */
[----:B------:R-:W-:Y:S01]  /*cc90*/  MOV R5, R0 ;  /* 0x0000000000057202 */ /* 0x000fe20000000f00 */
[----:B------:R-:W-:-:S07]  /*cca0*/  IMAD.MOV.U32 R7, RZ, RZ, R12 ;  /* 0x000000ffff077224 */ /* 0x000fce00078e000c */
.L_x_152:
[----:B------:R-:W1:Y:S01]  /*ccb0*/  S2R R9, SR_CgaCtaId ;  /* 0x0000000000097919 */ /* 0x000e620000008800 */
[----:B------:R-:W-:-:S04]  /*ccc0*/  MOV R8, 0x400 ;  /* 0x0000040000087802 */ /* 0x000fc80000000f00 */
[----:B-1----:R-:W-:Y:S02]  /*ccd0*/  LEA R18, R9, R8, 0x18 ;  /* 0x0000000809127211 */ /* 0x002fe400078ec0ff */
[----:B------:R-:W-:Y:S01]  /*cce0*/  SHF.L.U32 R8, R5, 0x1f, RZ ;  /* 0x0000001f05087819 */ /* 0x000fe200000006ff */
[----:B------:R-:W1:Y:S01]  /*ccf0*/  @!P2 LDC R9, c[0x0][0x500] ;  /* 0x00014000ff09ab82 */ /* 0x000e620000000800 */
[----:B------:R-:W-:-:S04]  /*cd00*/  LEA R15, R7, R18, 0x3 ;  /* 0x00000012070f7211 */ /* 0x000fc800078e18ff */
[----:B------:R-:W2:Y:S02]  /*cd10*/  SYNCS.PHASECHK.TRANS64.TRYWAIT P1, [R15+URZ+0x30], R8 ;  /* 0x000030080f0075a7 */ /* 0x000ea4000802017f */
[----:B--2---:R-:W-:Y:S05]  /*cd20*/  @!P1 BRA `(.L_x_149) ;  /* 0x0000001000b89947 */ /* 0x004fea0003800000 */
.L_x_180:
[----:B--2---:R-:W-:Y:S01]  /*cd30*/  PRMT R8, R11, 0x9910, RZ ;  /* 0x000099100b087816 */ /* 0x004fe200000000ff */
[----:B-1----:R1:W-:Y:S03]  /*cd40*/  @!P2 SYNCS.ARRIVE.TRANS64 RZ, [R15+URZ], R9 ;  /* 0x000000090fffa9a7 */ /* 0x0023e6000800003f */
[----:B------:R-:W-:-:S13]  /*cd50*/  ISETP.NE.AND P1, PT, R8, 0x2, PT ;  /* 0x000000020800780c */ /* 0x000fda0003f25270 */
[----:B-1----:R-:W-:Y:S05]  /*cd60*/  @P1 BRA `(.L_x_150) ;  /* 0x0000000000041947 */ /* 0x002fea0003800000 */
[----:B------:R-:W-:Y:S01]  /*cd70*/  BPT.TRAP 0x1 ;  /* 0x000000040000795c */ /* 0x000fe20000300000 */
.L_x_150:
[----:B------:R-:W-:Y:S05]  /*cd80*/  @P0 BRA `(.L_x_151) ;  /* 0x0000000000040947 */ /* 0x000fea0003800000 */
[----:B------:R-:W-:Y:S01]  /*cd90*/  BPT.TRAP 0x1 ;  /* 0x000000040000795c */ /* 0x000fe20000300000 */
.L_x_151:
[----:B------:R-:W-:Y:S01]  /*cda0*/  IMAD R18, R7, 0x4000, R18 ;  /* 0x0000400007127824 */ /* 0x000fe200078e0212 */
[----:B------:R-:W-:Y:S01]  /*cdb0*/  R2UR UR9, R15 ;  /* 0x000000000f0972ca */ /* 0x000fe200000e0000 */
[----:B------:R-:W-:Y:S01]  /*cdc0*/  VIADD R4, R4, 0xffffffff ;  /* 0xffffffff04047836 */ /* 0x000fe20000000000 */
[----:B------:R-:W-:Y:S01]  /*cdd0*/  UIADD3 UR4, UP0, UR20, 0xf0, URZ ;  /* 0x000000f014047890 */ /* 0x000fe2000ff1e03f */
[----:B------:R-:W-:Y:S01]  /*cde0*/  R2UR UR11, R20 ;  /* 0x00000000140b72ca */ /* 0x000fe200000e0000 */
[----:B------:R-:W-:Y:S01]  /*cdf0*/  UIADD3 UR22, UP1, UR20, 0x1f0, URZ ;  /* 0x000001f014167890 */ /* 0x000fe2000ff3e03f */
[----:B------:R-:W-:Y:S01]  /*ce00*/  R2UR UR8, R18 ;  /* 0x00000000120872ca */ /* 0x000fe200000e0000 */
[----:B------:R-:W-:Y:S01]  /*ce10*/  UIADD3.X UR5, URZ, UR21, URZ, UP0, !UPT ;  /* 0x000000153f057290 */ /* 0x000fe200087fe43f */
[----:B------:R-:W-:Y:S01]  /*ce20*/  R2UR UR10, R21 ;  /* 0x00000000150a72ca */ /* 0x000fe200000e0000 */
[----:B------:R-:W-:Y:S01]  /*ce30*/  UIADD3.X UR23, URZ, UR21, URZ, UP1, !UPT ;  /* 0x000000153f177290 */ /* 0x000fe20008ffe43f */
[----:B------:R-:W-:Y:S01]  /*ce40*/  R2UR UR12, R6 ;  /* 0x00000000060c72ca */ /* 0x000fe200000e0000 */
[----:B------:R-:W-:Y:S01]  /*ce50*/  UMOV UR6, 0x0 ;  /* 0x0000000000067882 */ /* 0x000fe20000000000 */
[----:B------:R-:W-:Y:S01]  /*ce60*/  R2UR UR18, R14 ;  /* 0x000000000e1272ca */ /* 0x000fe200000e0000 */
[----:B------:R-:W-:Y:S01]  /*ce70*/  UMOV UR7, 0x10000000 ;  /* 0x1000000000077882 */ /* 0x000fe20000000000 */
[----:B------:R-:W-:-:S02]  /*ce80*/  ISETP.GT.AND P3, PT, R4, 0x1, PT ;  /* 0x000000010400780c */ /* 0x000fc40003f64270 */
[----:B------:R-:W-:Y:S02]  /*ce90*/  IADD3 R7, R7, 0x1, RZ ;  /* 0x0000000107077810 */ /* 0x000fe40007ffe0ff */
[----:B------:R-:W-:Y:S01]  /*cea0*/  IADD3 R21, R21, 0x40, RZ ;  /* 0x0000004015157810 */ /* 0x000fe20007ffe0ff */
[----:B------:R-:W-:Y:S01]  /*ceb0*/  UIADD3 UR13, UR8, 0x8400, URZ ;  /* 0x00008400080d7890 */ /* 0x000fe2000fffe03f */
[----:B------:R-:W-:Y:S01]  /*cec0*/  ISETP.NE.AND P1, PT, R7, 0x6, PT ;  /* 0x000000060700780c */ /* 0x000fe20003f25270 */
[----:B------:R-:W-:-:S03]  /*ced0*/  UIADD3 UR14, UR8, 0x20400, URZ ;  /* 0x00020400080e7890 */ /* 0x000fc6000fffe03f */
[----:B------:R-:W-:Y:S02]  /*cee0*/  SEL R8, RZ, 0x1, P1 ;  /* 0x00000001ff087807 */ /* 0x000fe40000800000 */
[----:B------:R-:W-:Y:S01]  /*cef0*/  UMOV UR8, UR13 ;  /* 0x0000000d00087c82 */ /* 0x000fe20008000000 */
[----:B------:R-:W-:Y:S01]  /*cf00*/  SEL R7, R7, RZ, P1 ;  /* 0x000000ff07077207 */ /* 0x000fe20000800000 */
[----:B------:R1:W-:Y:S01]  /*cf10*/  UTMALDG.3D [UR8], [UR4], desc[UR6] ;  /* 0x00000608040075b4 */ /* 0x0003e20008011000 */
[----:B------:R-:W-:Y:S01]  /*cf20*/  LOP3.LUT R5, R5, R8, RZ, 0x3c, !PT ;  /* 0x0000000805057212 */ /* 0x000fe200078e3cff */
[----:B-1----:R-:W-:Y:S01]  /*cf30*/  UMOV UR8, UR14 ;  /* 0x0000000e00087c82 */ /* 0x002fe20008000000 */
[----:B------:R-:W-:Y:S02]  /*cf40*/  UMOV UR11, UR18 ;  /* 0x00000012000b7c82 */ /* 0x000fe40008000000 */
[----:B------:R1:W-:Y:S02]  /*cf50*/  UTMALDG.3D [UR8], [UR22], desc[UR6] ;  /* 0x00000608160075b4 */ /* 0x0003e40008011000 */
[----:B-1----:R-:W-:Y:S05]  /*cf60*/  @P3 BRA `(.L_x_152) ;  /* 0xfffffffc00503947 */ /* 0x002fea000383ffff */
.L_x_148:
[----:B------:R-:W-:Y:S05]  /*cf70*/  BSYNC B1 ;  /* 0x0000000000017941 */ /* 0x000fea0003800000 */
.L_x_147:
[----:B------:R-:W-:Y:S01]  /*cf80*/  LOP3.LUT P3, RZ, R13, 0xff, RZ, 0xc0, !PT ;  /* 0x000000ff0dff7812 */ /* 0x000fe2000786c0ff */
[----:B------:R-:W-:Y:S01]  /*cf90*/  IMAD.IADD R12, R3, 0x1, R12 ;  /* 0x00000001030c7824 */ /* 0x000fe200078e020c */
[----:B------:R-:W-:Y:S01]  /*cfa0*/  IADD3 R16, P4, R16, UR38, RZ ;  /* 0x0000002610107c10 */ /* 0x000fe2000ff9e0ff */
[----:B------:R-:W-:Y:S01]  /*cfb0*/  ULDC.64 UR4, c[0x0][0x8f8] ;  /* 0x00023e0000047ab9 */ /* 0x000fe20000000a00 */
[----:B------:R-:W-:Y:S01]  /*cfc0*/  BSSY B1, `(.L_x_153) ;  /* 0x000006b000017945 */ /* 0x000fe20003800000 */
[----:B------:R-:W-:Y:S02]  /*cfd0*/  MOV R20, 0xffffffff ;  /* 0xffffffff00147802 */ /* 0x000fe40000000f00 */
[----:B------:R-:W-:Y:S02]  /*cfe0*/  ISETP.GT.U32.AND P1, PT, R12, 0x5, PT ;  /* 0x000000050c00780c */ /* 0x000fe40003f24070 */
[----:B------:R-:W-:Y:S02]  /*cff0*/  IADD3.X R17, R17, UR37, RZ, P4, !PT ;  /* 0x0000002511117c10 */ /* 0x000fe4000a7fe4ff */
[----:B------:R-:W-:-:S02]  /*d000*/  ISETP.LT.U32.AND P1, PT, R3, 0x6, P1 ;  /* 0x000000060300780c */ /* 0x000fc40000f21070 */
[----:B------:R-:W1:Y:S01]  /*d010*/  @P3 S2R R5, SR_CgaCtaId ;  /* 0x0000000000053919 */ /* 0x000e620000008800 */
[----:B------:R-:W-:Y:S02]  /*d020*/  @P3 MOV R4, 0x400 ;  /* 0x0000040000043802 */ /* 0x000fe40000000f00 */
[----:B------:R-:W-:Y:S02]  /*d030*/  PRMT R13, RZ, 0x7610, R13 ;  /* 0x00007610ff0d7816 */ /* 0x000fe4000000000d */
[----:B-1----:R-:W-:Y:S01]  /*d040*/  @P3 LEA R6, R5, R4, 0x18 ;  /* 0x0000000405063211 */ /* 0x002fe200078ec0ff */
[----:B------:R-:W-:-:S03]  /*d050*/  IMAD.WIDE.U32 R4, R12, -0x55555555, RZ ;  /* 0xaaaaaaab0c047825 */ /* 0x000fc600078e00ff */
[----:B------:R1:W-:Y:S01]  /*d060*/  @P3 SYNCS.ARRIVE.TRANS64.A1T0 RZ, [R6+URZ+0xa8], RZ ;  /* 0x0000a8ff06ff39a7 */ /* 0x0003e2000810003f */
[----:B------:R-:W-:Y:S02]  /*d070*/  ISETP.GE.U32.AND P3, PT, R3, 0x6, PT ;  /* 0x000000060300780c */ /* 0x000fe40003f66070 */
[----:B------:R-:W-:Y:S02]  /*d080*/  SHF.R.U32.HI R7, RZ, 0x2, R5 ;  /* 0x00000002ff077819 */ /* 0x000fe40000011605 */
[----:B------:R-:W-:Y:S02]  /*d090*/  SEL R5, RZ, 0x1, !P1 ;  /* 0x00000001ff057807 */ /* 0x000fe40004800000 */
[----:B------:R-:W-:Y:S01]  /*d0a0*/  ISETP.GE.U32.AND P1, PT, R16, UR4, PT ;  /* 0x0000000410007c0c */ /* 0x000fe2000bf26070 */
[----:B------:R-:W-:Y:S01]  /*d0b0*/  IMAD R12, R7, -0x6, R12 ;  /* 0xfffffffa070c7824 */ /* 0x000fe200078e020c */
[----:B------:R-:W-:Y:S02]  /*d0c0*/  LOP3.LUT R0, R0, R5, RZ, 0x3c, !PT ;  /* 0x0000000500007212 */ /* 0x000fe400078e3cff */
[----:B------:R-:W-:-:S02]  /*d0d0*/  ISETP.GE.U32.AND.EX P1, PT, R17, UR5, PT, P1 ;  /* 0x0000000511007c0c */ /* 0x000fc4000bf26110 */
[----:B-1----:R-:W-:Y:S02]  /*d0e0*/  MOV R6, 0xffffffff ;  /* 0xffffffff00067802 */ /* 0x002fe40000000f00 */
[----:B------:R-:W-:Y:S01]  /*d0f0*/  @P3 LOP3.LUT R0, R0, 0x1, R7, 0x78, !PT ;  /* 0x0000000100003812 */ /* 0x000fe200078e7807 */
[----:B------:R-:W-:Y:S01]  /*d100*/  IMAD.MOV.U32 R7, RZ, RZ, -0x1 ;  /* 0xffffffffff077424 */ /* 0x000fe200078e00ff */
[----:B------:R-:W-:-:S07]  /*d110*/  PRMT R4, RZ, 0x7610, R4 ;  /* 0x00007610ff047816 */ /* 0x000fce0000000004 */
[----:B------:R-:W-:Y:S05]  /*d120*/  @P1 BRA `(.L_x_154) ;  /* 0x0000000400501947 */ /* 0x000fea0003800000 */
[----:B------:R-:W-:Y:S01]  /*d130*/  ULDC.64 UR4, c[0x0][0x8d0] ;  /* 0x0002340000047ab9 */ /* 0x000fe20000000a00 */
[----:B------:R-:W1:Y:S01]  /*d140*/  S2R R15, SR_CTAID.X ;  /* 0x00000000000f7919 */ /* 0x000e620000002500 */
[----:B------:R-:W-:Y:S01]  /*d150*/  ISETP.NE.U32.AND P1, PT, RZ, UR4, PT ;  /* 0x00000004ff007c0c */ /* 0x000fe2000bf25070 */
[----:B------:R-:W-:Y:S01]  /*d160*/  ULDC UR7, c[0x0][0x8d8] ;  /* 0x0002360000077ab9 */ /* 0x000fe20000000800 */
[----:B------:R-:W-:Y:S01]  /*d170*/  IMAD.MOV.U32 R4, RZ, RZ, R16 ;  /* 0x000000ffff047224 */ /* 0x000fe200078e0010 */
[----:B------:R-:W2:Y:S01]  /*d180*/  S2R R14, SR_CTAID.Y ;  /* 0x00000000000e7919 */ /* 0x000ea20000002600 */
[----:B------:R-:W-:Y:S02]  /*d190*/  ISETP.NE.AND.EX P1, PT, RZ, UR5, PT, P1 ;  /* 0x00000005ff007c0c */ /* 0x000fe4000bf25310 */
[----:B------:R-:W-:-:S11]  /*d1a0*/  MOV R5, R17 ;  /* 0x0000001100057202 */ /* 0x000fd60000000f00 */
[----:B------:R-:W-:Y:S05]  /*d1b0*/  @!P1 BRA `(.L_x_155) ;  /* 0x0000000000289947 */ /* 0x000fea0003800000 */
[----:B------:R-:W-:Y:S02]  /*d1c0*/  ULDC UR6, c[0x0][0x8dc] ;  /* 0x0002370000067ab9 */ /* 0x000fe40000000800 */
[----:B------:R-:W-:-:S05]  /*d1d0*/  IADD3 R9, P1, R16, UR6, RZ ;  /* 0x0000000610097c10 */ /* 0x000fca000ff3e0ff */
[----:B------:R-:W-:-:S04]  /*d1e0*/  IMAD.X R21, RZ, RZ, R17, P1 ;  /* 0x000000ffff157224 */ /* 0x000fc800008e0611 */
[----:B------:R-:W-:-:S04]  /*d1f0*/  IMAD.WIDE.U32 R6, R21, UR4, RZ ;  /* 0x0000000415067c25 */ /* 0x000fc8000f8e00ff */
[----:B------:R-:W-:-:S04]  /*d200*/  IMAD.WIDE.U32 R6, P1, R9, UR5, R6 ;  /* 0x0000000509067c25 */ /* 0x000fc8000f820006 */
[----:B------:R-:W-:Y:S01]  /*d210*/  IMAD.WIDE.U32 R8, R9, UR4, RZ ;  /* 0x0000000409087c25 */ /* 0x000fe2000f8e00ff */
[----:B------:R-:W-:-:S03]  /*d220*/  IADD3.X R5, RZ, RZ, RZ, P1, !PT ;  /* 0x000000ffff057210 */ /* 0x000fc60000ffe4ff */
[----:B------:R-:W-:Y:S01]  /*d230*/  IMAD.MOV.U32 R4, RZ, RZ, R7 ;  /* 0x000000ffff047224 */ /* 0x000fe200078e0007 */
[----:B------:R-:W-:-:S05]  /*d240*/  IADD3 RZ, P1, R9, R6, RZ ;  /* 0x0000000609ff7210 */ /* 0x000fca0007f3e0ff */
[----:B------:R-:W-:-:S08]  /*d250*/  IMAD.WIDE.U32.X R4, R21, UR5, R4, P1 ;  /* 0x0000000515047c25 */ /* 0x000fd000088e0404 */
.L_x_155:
[--C-:B------:R-:W-:Y:S01]  /*d260*/  SHF.R.U64 R8, R4, UR7, R5.reuse ;  /* 0x0000000704087c19 */ /* 0x100fe20008001205 */
[----:B------:R-:W-:Y:S01]  /*d270*/  ULDC.64 UR4, c[0x0][0x8c8] ;  /* 0x0002320000047ab9 */ /* 0x000fe20000000a00 */
[----:B------:R-:W-:Y:S01]  /*d280*/  SHF.R.U32.HI R4, RZ, UR7, R5 ;  /* 0x00000007ff047c19 */ /* 0x000fe20008011605 */
[----:B------:R-:W3:Y:S01]  /*d290*/  LDC R24, c[0x0][0x144] ;  /* 0x00005100ff187b82 */ /* 0x000ee20000000800 */
[----:B------:R-:W-:Y:S01]  /*d2a0*/  IADD3 R7, P1, RZ, -R8, RZ ;  /* 0x80000008ff077210 */ /* 0x000fe20007f3e0ff */
[----:B------:R-:W-:Y:S01]  /*d2b0*/  ULDC.64 UR8, c[0x0][0x8e8] ;  /* 0x00023a0000087ab9 */ /* 0x000fe20000000a00 */
[----:B-1----:R-:W-:Y:S01]  /*d2c0*/  I2FP.F32.U32 R9, R15 ;  /* 0x0000000f00097245 */ /* 0x002fe20000201000 */
[----:B------:R-:W-:Y:S01]  /*d2d0*/  ULDC UR6, c[0x0][0x8b0] ;  /* 0x00022c0000067ab9 */ /* 0x000fe20000000800 */
[----:B------:R-:W-:Y:S02]  /*d2e0*/  IADD3.X R4, RZ, ~R4, RZ, P1, !PT ;  /* 0x80000004ff047210 */ /* 0x000fe40000ffe4ff */
[----:B------:R-:W-:Y:S01]  /*d2f0*/  ISETP.NE.U32.AND P1, PT, RZ, UR8, PT ;  /* 0x00000008ff007c0c */ /* 0x000fe2000bf25070 */
[----:B------:R-:W1:Y:S02]  /*d300*/  LDC R21, c[0x0][0x148] ;  /* 0x00005200ff157b82 */ /* 0x000e640000000800 */
[----:B------:R-:W-:Y:S01]  /*d310*/  IMAD R6, R4, UR4, RZ ;  /* 0x0000000404067c24 */ /* 0x000fe2000f8e02ff */
[----:B------:R-:W-:Y:S01]  /*d320*/  ISETP.NE.AND.EX P1, PT, RZ, UR9, PT, P1 ;  /* 0x00000009ff007c0c */ /* 0x000fe2000bf25310 */
[----:B------:R-:W-:Y:S01]  /*d330*/  IMAD.WIDE.U32 R4, R7, UR4, R16 ;  /* 0x0000000407047c25 */ /* 0x000fe2000f8e0010 */
[----:B------:R-:W-:-:S03]  /*d340*/  ULDC UR4, c[0x0][0x150] ;  /* 0x0000540000047ab9 */ /* 0x000fc60000000800 */
[----:B------:R-:W-:Y:S02]  /*d350*/  IMAD R7, R7, UR5, R6 ;  /* 0x0000000507077c24 */ /* 0x000fe4000f8e0206 */
[----:B------:R-:W-:Y:S01]  /*d360*/  FMUL R6, R9, UR4 ;  /* 0x0000000409067c20 */ /* 0x000fe20008400000 */
[----:B------:R-:W-:Y:S01]  /*d370*/  ULDC UR4, c[0x0][0x8c0] ;  /* 0x0002300000047ab9 */ /* 0x000fe20000000800 */
[----:B------:R-:W-:Y:S01]  /*d380*/  ULDC UR5, c[0x0][0x154] ;  /* 0x0000550000057ab9 */ /* 0x000fe20000000800 */
[----:B------:R-:W-:-:S03]  /*d390*/  IMAD.IADD R5, R5, 0x1, R7 ;  /* 0x0000000105057824 */ /* 0x000fc600078e0207 */
[----:B------:R-:W4:Y:S02]  /*d3a0*/  F2I.U32.TRUNC.NTZ R6, R6 ;  /* 0x0000000600067305 */ /* 0x000f24000020f000 */
[----:B------:R-:W-:Y:S02]  /*d3b0*/  SHF.R.U64 R9, R4, UR4, R5 ;  /* 0x0000000404097c19 */ /* 0x000fe40008001205 */
[----:B--2---:R-:W-:-:S05]  /*d3c0*/  I2FP.F32.U32 R4, R14 ;  /* 0x0000000e00047245 */ /* 0x004fca0000201000 */
[----:B------:R-:W-:Y:S01]  /*d3d0*/  FMUL R22, R4, UR5 ;  /* 0x0000000504167c20 */ /* 0x000fe20008400000 */
[----:B------:R-:W-:Y:S01]  /*d3e0*/  SHF.R.U32.HI R4, RZ, UR4, R5 ;  /* 0x00000004ff047c19 */ /* 0x000fe20008011605 */
[----:B------:R-:W-:-:S03]  /*d3f0*/  ULDC UR4, c[0x0][0x900] ;  /* 0x0002400000047ab9 */ /* 0x000fc60000000800 */
[--C-:B------:R-:W-:Y:S01]  /*d400*/  SHF.R.U64 R20, R9, UR6, R4.reuse ;  /* 0x0000000609147c19 */ /* 0x100fe20008001204 */
[----:B------:R-:W2:Y:S01]  /*d410*/  F2I.U32.TRUNC.NTZ R22, R22 ;  /* 0x0000001600167305 */ /* 0x000ea2000020f000 */
[----:B------:R-:W-:Y:S02]  /*d420*/  SHF.R.U32.HI R5, RZ, UR6, R4 ;  /* 0x00000006ff057c19 */ /* 0x000fe40008011604 */
[----:B----4-:R-:W-:Y:S02]  /*d430*/  IADD3 R6, -R6, RZ, RZ ;  /* 0x000000ff06067210 */ /* 0x010fe40007ffe1ff */
[--C-:B------:R-:W-:Y:S02]  /*d440*/  SHF.R.U64 R18, R20, UR4, R5.reuse ;  /* 0x0000000414127c19 */ /* 0x100fe40008001205 */
[----:B------:R-:W-:Y:S01]  /*d450*/  SHF.R.U32.HI R23, RZ, UR4, R5 ;  /* 0x00000004ff177c19 */ /* 0x000fe20008011605 */
[----:B---3--:R-:W-:Y:S02]  /*d460*/  IMAD R15, R24, R6, R15 ;  /* 0x00000006180f7224 */ /* 0x008fe400078e020f */
[----:B------:R-:W-:Y:S01]  /*d470*/  IMAD.MOV.U32 R4, RZ, RZ, R18 ;  /* 0x000000ffff047224 */ /* 0x000fe200078e0012 */
[----:B------:R-:W-:Y:S01]  /*d480*/  MOV R5, R23 ;  /* 0x0000001700057202 */ /* 0x000fe20000000f00 */
[----:B------:R-:W-:Y:S06]  /*d490*/  @!P1 BRA `(.L_x_156) ;  /* 0x0000000000289947 */ /* 0x000fec0003800000 */
[----:B------:R-:W-:Y:S02]  /*d4a0*/  ULDC UR4, c[0x0][0x8f4] ;  /* 0x00023d0000047ab9 */ /* 0x000fe40000000800 */
[----:B------:R-:W-:-:S05]  /*d4b0*/  IADD3 R5, P1, R18, UR4, RZ ;  /* 0x0000000412057c10 */ /* 0x000fca000ff3e0ff */
[----:B------:R-:W-:-:S04]  /*d4c0*/  IMAD.X R23, RZ, RZ, R23, P1 ;  /* 0x000000ffff177224 */ /* 0x000fc800008e0617 */
[----:B------:R-:W-:-:S04]  /*d4d0*/  IMAD.WIDE.U32 R6, R23, UR8, RZ ;  /* 0x0000000817067c25 */ /* 0x000fc8000f8e00ff */
[----:B------:R-:W-:-:S04]  /*d4e0*/  IMAD.WIDE.U32 R6, P1, R5, UR9, R6 ;  /* 0x0000000905067c25 */ /* 0x000fc8000f820006 */
[----:B------:R-:W-:-:S04]  /*d4f0*/  IMAD.WIDE.U32 R4, R5, UR8, RZ ;  /* 0x0000000805047c25 */ /* 0x000fc8000f8e00ff */
[----:B------:R-:W-:Y:S01]  /*d500*/  IMAD.MOV.U32 R4, RZ, RZ, R7 ;  /* 0x000000ffff047224 */ /* 0x000fe200078e0007 */
[----:B------:R-:W-:Y:S02]  /*d510*/  IADD3 RZ, P3, R5, R6, RZ ;  /* 0x0000000605ff7210 */ /* 0x000fe40007f7e0ff */
[----:B------:R-:W-:-:S03]  /*d520*/  IADD3.X R5, RZ, RZ, RZ, P1, !PT ;  /* 0x000000ffff057210 */ /* 0x000fc60000ffe4ff */
[----:B------:R-:W-:-:S08]  /*d530*/  IMAD.WIDE.U32.X R4, R23, UR9, R4, P3 ;  /* 0x0000000917047c25 */ /* 0x000fd000098e0404 */
.L_x_156:
[----:B------:R-:W-:Y:S01]  /*d540*/  ISETP.NE.AND P1, PT, R2, 0x1, PT ;  /* 0x000000010200780c */ /* 0x000fe20003f25270 */
[----:B------:R-:W-:Y:S01]  /*d550*/  ULDC UR4, c[0x0][0x8f0] ;  /* 0x00023c0000047ab9 */ /* 0x000fe20000000800 */
[----:B--2---:R-:W-:Y:S01]  /*d560*/  IADD3 R22, -R22, RZ, RZ ;  /* 0x000000ff16167210 */ /* 0x004fe20007ffe1ff */
[----:B------:R-:W-:Y:S01]  /*d570*/  ULDC UR5, c[0x0][0x8b8] ;  /* 0x00022e0000057ab9 */ /* 0x000fe20000000800 */
[----:B------:R-:W-:Y:S01]  /*d580*/  SHF.R.U64 R5, R4, UR4, R5 ;  /* 0x0000000404057c19 */ /* 0x000fe20008001205 */
[----:B------:R-:W-:Y:S01]  /*d590*/  ULDC UR4, c[0x0][0x8e0] ;  /* 0x0002380000047ab9 */ /* 0x000fe20000000800 */
[----:B------:R-:W-:Y:S01]  /*d5a0*/  LOP3.LUT R20, R20, UR16, RZ, 0xc0, !PT ;  /* 0x0000001014147c12 */ /* 0x000fe2000f8ec0ff */
[----:B------:R-:W-:Y:S01]  /*d5b0*/  IMAD.MOV.U32 R6, RZ, RZ, R8 ;  /* 0x000000ffff067224 */ /* 0x000fe200078e0008 */
[----:B------:R-:W-:Y:S01]  /*d5c0*/  LOP3.LUT R9, R9, UR15, RZ, 0xc0, !PT ;  /* 0x0000000f09097c12 */ /* 0x000fe2000f8ec0ff */
[----:B------:R-:W-:Y:S01]  /*d5d0*/  IMAD.MOV R7, RZ, RZ, -R5 ;  /* 0x000000ffff077224 */ /* 0x000fe200078e0a05 */
[----:B------:R-:W-:Y:S01]  /*d5e0*/  MOV R4, 0x1 ;  /* 0x0000000100047802 */ /* 0x000fe20000000f00 */
[----:B------:R-:W-:-:S02]  /*d5f0*/  IMAD R20, R5, UR17, R20 ;  /* 0x0000001105147c24 */ /* 0x000fc4000f8e0214 */
[----:B-1----:R-:W-:Y:S02]  /*d600*/  @P1 IMAD R15, R21, R22, R14 ;  /* 0x00000016150f1224 */ /* 0x002fe400078e020e */
[----:B------:R-:W-:Y:S01]  /*d610*/  IMAD R18, R7, UR4, R18 ;  /* 0x0000000407127c24 */ /* 0x000fe2000f8e0212 */
[----:B------:R-:W-:Y:S01]  /*d620*/  ULDC UR4, c[0x0][0x8a8] ;  /* 0x00022a0000047ab9 */ /* 0x000fe20000000800 */
[----:B------:R-:W-:Y:S02]  /*d630*/  IMAD R15, R20, UR5, R15 ;  /* 0x00000005140f7c24 */ /* 0x000fe4000f8e020f */
[----:B------:R-:W-:-:S05]  /*d640*/  IMAD R18, R18, UR4, R9 ;  /* 0x0000000412127c24 */ /* 0x000fca000f8e0209 */
[----:B------:R-:W-:Y:S02]  /*d650*/  SEL R7, R18, R15, !P1 ;  /* 0x0000000f12077207 */ /* 0x000fe40004800000 */
[----:B------:R-:W-:-:S07]  /*d660*/  SEL R20, R15, R18, !P1 ;  /* 0x000000120f147207 */ /* 0x000fce0004800000 */
.L_x_154:
[----:B------:R-:W-:Y:S05]  /*d670*/  BSYNC B1 ;  /* 0x0000000000017941 */ /* 0x000fea0003800000 */
.L_x_153:
[----:B------:R-:W-:-:S13]  /*d680*/  LOP3.LUT P1, RZ, R4, 0xff, RZ, 0xc0, !PT ;  /* 0x000000ff04ff7812 */ /* 0x000fda000782c0ff */
[----:B------:R-:W-:Y:S05]  /*d690*/  @P1 BRA `(.L_x_157) ;  /* 0xfffffff400501947 */ /* 0x000fea000383ffff */
[----:B------:R-:W-:Y:S05]  /*d6a0*/  BSYNC B0 ;  /* 0x0000000000007941 */ /* 0x000fea0003800000 */
.L_x_145:
[----:B------:R-:W-:-:S03]  /*d6b0*/  UMOV UR4, 0xffffffff ;  /* 0xffffffff00047882 */ /* 0x000fc60000000000 */
[----:B------:R-:W-:Y:S05]  /*d6c0*/  BRA.DIV UR4, `(.L_x_158) ;  /* 0x0000000a04647947 */ /* 0x000fea000b800000 */
[----:B------:R-:W-:-:S13]  /*d6d0*/  ELECT P6, URZ, PT ;  /* 0x00000000003f782f */ /* 0x000fda00038c0000 */
.L_x_183:
[----:B------:R-:W-:Y:S05]  /*d6e0*/  @!P6 BRA `(.L_x_10) ;  /* 0x0000000000ece947 */ /* 0x000fea0003800000 */
[----:B------:R-:W-:-:S04]  /*d6f0*/  LOP3.LUT R19, R19, 0x2, RZ, 0xfc, !PT ;  /* 0x0000000213137812 */ /* 0x000fc800078efcff */
[----:B------:R-:W-:-:S13]  /*d700*/  ISETP.NE.AND P0, PT, R19, 0x3, PT ;  /* 0x000000031300780c */ /* 0x000fda0003f05270 */
[----:B------:R-:W-:Y:S05]  /*d710*/  @!P0 BRA `(.L_x_159) ;  /* 0x0000000000048947 */ /* 0x000fea0003800000 */
[----:B------:R-:W-:Y:S01]  /*d720*/  BPT.TRAP 0x1 ;  /* 0x000000040000795c */ /* 0x000fe20000300000 */
.L_x_159:
[----:B------:R-:W1:Y:S01]  /*d730*/  S2R R3, SR_CgaCtaId ;  /* 0x0000000000037919 */ /* 0x000e620000008800 */
[----:B------:R-:W-:-:S04]  /*d740*/  MOV R2, 0x400 ;  /* 0x0000040000027802 */ /* 0x000fc80000000f00 */
[----:B-1----:R-:W-:Y:S02]  /*d750*/  LEA R3, R3, R2, 0x18 ;  /* 0x0000000203037211 */ /* 0x002fe400078ec0ff */
[----:B------:R-:W-:Y:S02]  /*d760*/  SHF.L.U32 R2, R0, 0x1f, RZ ;  /* 0x0000001f00027819 */ /* 0x000fe400000006ff */
[----:B------:R-:W-:-:S05]  /*d770*/  IADD3 R3, R3, 0x30, RZ ;  /* 0x0000003003037810 */ /* 0x000fca0007ffe0ff */
[C---:B------:R-:W-:Y:S01]  /*d780*/  IMAD R7, R12.reuse, 0x8, R3 ;  /* 0x000000080c077824 */ /* 0x040fe200078e0203 */
[----:B------:R-:W-:-:S03]  /*d790*/  IADD3 R12, R12, 0x1, RZ ;  /* 0x000000010c0c7810 */ /* 0x000fc60007ffe0ff */
[----:B------:R-:W1:Y:S01]  /*d7a0*/  SYNCS.PHASECHK.TRANS64.TRYWAIT P0, [R7+URZ], R2 ;  /* 0x00000002070075a7 */ /* 0x000e62000800017f */
[----:B------:R-:W-:-:S04]  /*d7b0*/  ISETP.NE.AND P1, PT, R12, 0x6, PT ;  /* 0x000000060c00780c */ /* 0x000fc80003f25270 */
[----:B------:R-:W-:Y:S02]  /*d7c0*/  SEL R5, RZ, 0x1, P1 ;  /* 0x00000001ff057807 */ /* 0x000fe40000800000 */
[----:B------:R-:W-:Y:S02]  /*d7d0*/  SEL R12, R12, RZ, P1 ;  /* 0x000000ff0c0c7207 */ /* 0x000fe40000800000 */
[----:B------:R-:W-:-:S03]  /*d7e0*/  LOP3.LUT R5, R0, R5, RZ, 0x3c, !PT ;  /* 0x0000000500057212 */ /* 0x000fc600078e3cff */
[----:B------:R-:W-:Y:S01]  /*d7f0*/  IMAD R9, R12, 0x8, R3 ;  /* 0x000000080c097824 */ /* 0x000fe200078e0203 */
[----:B------:R-:W-:Y:S01]  /*d800*/  SHF.L.U32 R4, R5, 0x1f, RZ ;  /* 0x0000001f05047819 */ /* 0x000fe200000006ff */
[----:B-1----:R-:W-:Y:S06]  /*d810*/  @!P0 BRA `(.L_x_160) ;  /* 0x0000000800308947 */ /* 0x002fec0003800000 */
.L_x_184:
[----:B------:R-:W2:Y:S01]  /*d820*/  SYNCS.PHASECHK.TRANS64.TRYWAIT P0, [R9+URZ], R4 ;  /* 0x00000004090075a7 */ /* 0x000ea2000800017f */
[----:B------:R-:W-:-:S04]  /*d830*/  IADD3 R0, R12, 0x1, RZ ;  /* 0x000000010c007810 */ /* 0x000fc80007ffe0ff */
[----:B------:R-:W-:-:S04]  /*d840*/  ISETP.NE.AND P1, PT, R0, 0x6, PT ;  /* 0x000000060000780c */ /* 0x000fc80003f25270 */
[----:B-1----:R-:W-:Y:S02]  /*d850*/  SEL R2, RZ, 0x1, P1 ;  /* 0x00000001ff027807 */ /* 0x002fe40000800000 */
[----:B------:R-:W-:Y:S02]  /*d860*/  SEL R0, R0, RZ, P1 ;  /* 0x000000ff00007207 */ /* 0x000fe40000800000 */
[----:B------:R-:W-:-:S03]  /*d870*/  LOP3.LUT R7, R5, R2, RZ, 0x3c, !PT ;  /* 0x0000000205077212 */ /* 0x000fc600078e3cff */
[----:B------:R-:W-:Y:S01]  /*d880*/  IMAD R6, R0, 0x8, R3 ;  /* 0x0000000800067824 */ /* 0x000fe200078e0203 */
[----:B------:R-:W-:Y:S01]  /*d890*/  SHF.L.U32 R5, R7, 0x1f, RZ ;  /* 0x0000001f07057819 */ /* 0x000fe200000006ff */
[----:B--2---:R-:W-:Y:S06]  /*d8a0*/  @!P0 BRA `(.L_x_161) ;  /* 0x0000000800208947 */ /* 0x004fec0003800000 */
.L_x_185:
[----:B------:R-:W2:Y:S01]  /*d8b0*/  SYNCS.PHASECHK.TRANS64.TRYWAIT P0, [R6+URZ], R5 ;  /* 0x00000005060075a7 */ /* 0x000ea2000800017f */
[----:B------:R-:W-:-:S04]  /*d8c0*/  IADD3 R0, R0, 0x1, RZ ;  /* 0x0000000100007810 */ /* 0x000fc80007ffe0ff */
[----:B------:R-:W-:-:S04]  /*d8d0*/  ISETP.NE.AND P1, PT, R0, 0x6, PT ;  /* 0x000000060000780c */ /* 0x000fc80003f25270 */
[----:B------:R-:W-:Y:S02]  /*d8e0*/  SEL R2, RZ, 0x1, P1 ;  /* 0x00000001ff027807 */ /* 0x000fe40000800000 */
[----:B------:R-:W-:Y:S02]  /*d8f0*/  SEL R0, R0, RZ, P1 ;  /* 0x000000ff00007207 */ /* 0x000fe40000800000 */
[----:B------:R-:W-:-:S03]  /*d900*/  LOP3.LUT R7, R7, R2, RZ, 0x3c, !PT ;  /* 0x0000000207077212 */ /* 0x000fc600078e3cff */
[----:B-1----:R-:W-:Y:S01]  /*d910*/  IMAD R9, R0, 0x8, R3 ;  /* 0x0000000800097824 */ /* 0x002fe200078e0203 */
[----:B------:R-:W-:Y:S01]  /*d920*/  SHF.L.U32 R4, R7, 0x1f, RZ ;  /* 0x0000001f07047819 */ /* 0x000fe200000006ff */
[----:B--2---:R-:W-:Y:S06]  /*d930*/  @!P0 BRA `(.L_x_162) ;  /* 0x0000000800108947 */ /* 0x004fec0003800000 */
.L_x_186:
        /* <DEDUP_REMOVED lines=9> */
.L_x_187:
[----:B------:R-:W2:Y:S01]  /*d9d0*/  SYNCS.PHASECHK.TRANS64.TRYWAIT P0, [R6+URZ], R5 ;  /* 0x00000005060075a7 */ /* 0x000ea2000800017f */
[----:B------:R-:W-:-:S04]  /*d9e0*/  IADD3 R0, R0, 0x1, RZ ;  /* 0x0000000100007810 */ /* 0x000fc80007ffe0ff */
[----:B------:R-:W-:-:S04]  /*d9f0*/  ISETP.NE.AND P1, PT, R0, 0x6, PT ;  /* 0x000000060000780c */ /* 0x000fc80003f25270 */
[----:B------:R-:W-:Y:S02]  /*da00*/  SEL R2, RZ, 0x1, P1 ;  /* 0x00000001ff027807 */ /* 0x000fe40000800000 */
[----:B------:R-:W-:Y:S02]  /*da10*/  SEL R0, R0, RZ, P1 ;  /* 0x000000ff00007207 */ /* 0x000fe40000800000 */
[----:B------:R-:W-:Y:S01]  /*da20*/  LOP3.LUT R2, R7, R2, RZ, 0x3c, !PT ;  /* 0x0000000207027212 */ /* 0x000fe200078e3cff */
[----:B--2---:R-:W-:Y:S06]  /*da30*/  @!P0 BRA `(.L_x_164) ;  /* 0x0000000400f88947 */ /* 0x004fec0003800000 */
.L_x_188:
[----:B------:R-:W-:Y:S01]  /*da40*/  IMAD R3, R0, 0x8, R3 ;  /* 0x0000000800037824 */ /* 0x000fe200078e0203 */
[----:B------:R-:W-:-:S07]  /*da50*/  SHF.L.U32 R0, R2, 0x1f, RZ ;  /* 0x0000001f02007819 */ /* 0x000fce00000006ff */
.L_x_165:
[----:B---3--:R3:W4:Y:S02]  /*da60*/  SYNCS.PHASECHK.TRANS64.TRYWAIT P0, [R3+URZ], R0 ;  /* 0x00000000030075a7 */ /* 0x008724000800017f */
[----:B----4-:R-:W-:Y:S05]  /*da70*/  @!P0 NANOSLEEP.SYNCS 0x989680 ;  /* 0x009896800000895d */ /* 0x010fea0003900000 */
[----:B------:R-:W4:Y:S02]  /*da80*/  @!P0 SYNCS.PHASECHK.TRANS64 P0, [R3+URZ], R0 ;  /* 0x00000000030085a7 */ /* 0x000f24000800007f */
[----:B----4-:R-:W-:Y:S05]  /*da90*/  @!P0 BRA `(.L_x_165) ;  /* 0xfffffffc00f08947 */ /* 0x010fea000383ffff */
.L_x_10:
[----:B------:R-:W-:Y:S05]  /*daa0*/  BSYNC B6 ;  /* 0x0000000000067941 */ /* 0x000fea0003800000 */
.L_x_8:
[----:B------:R-:W-:Y:S05]  /*dab0*/  EXIT ;  /* 0x000000000000794d */ /* 0x000fea0003800000 */
.L_x_23:
[----:B--2---:R2:W3:Y:S02]  /*dac0*/  SYNCS.PHASECHK.TRANS64.TRYWAIT P1, [R3+URZ], R0 ;  /* 0x00000000030075a7 */ /* 0x0044e4000802017f */
[----:B---3--:R-:W-:Y:S05]  /*dad0*/  @!P1 NANOSLEEP.SYNCS 0x989680 ;  /* 0x009896800000995d */ /* 0x008fea0003900000 */
[----:B------:R-:W3:Y:S02]  /*dae0*/  @!P1 SYNCS.PHASECHK.TRANS64 P1, [R3+URZ], R0 ;  /* 0x00000000030095a7 */ /* 0x000ee4000802007f */
[----:B---3--:R-:W-:Y:S05]  /*daf0*/  @!P1 BRA `(.L_x_23) ;  /* 0xfffffffc00f09947 */ /* 0x008fea000383ffff */
[----:B------:R-:W-:Y:S05]  /*db00*/  BRA `(.L_x_22) ;  /* 0xffffff3c008c7947 */ /* 0x000fea000383ffff */
.L_x_28:
[----:B--2---:R-:W-:-:S04]  /*db10*/  MOV R4, UR4 ;  /* 0x0000000400047c02 */ /* 0x004fc80008000f00 */
[----:B------:R2:W3:Y:S03]  /*db20*/  SYNCS.PHASECHK.TRANS64.TRYWAIT P1, [R4+URZ], R3 ;  /* 0x00000003040075a7 */ /* 0x0004e6000802017f */
[----:B---3--:R-:W-:Y:S05]  /*db30*/  @!P1 NANOSLEEP.SYNCS 0x989680 ;  /* 0x009896800000995d */ /* 0x008fea0003900000 */
[----:B------:R-:W3:Y:S02]  /*db40*/  @!P1 SYNCS.PHASECHK.TRANS64 P1, [R4+URZ], R3 ;  /* 0x00000003040095a7 */ /* 0x000ee4000802007f */
[----:B---3--:R-:W-:Y:S05]  /*db50*/  @!P1 BRA `(.L_x_28) ;  /* 0xfffffffc00ec9947 */ /* 0x008fea000383ffff */
[----:B------:R-:W-:Y:S05]  /*db60*/  BRA `(.L_x_27) ;  /* 0xffffff40004c7947 */ /* 0x000fea000383ffff */
.L_x_50:
[----:B-1----:R-:W-:-:S04]  /*db70*/  IMAD.U32 R4, RZ, RZ, UR51 ;  /* 0x00000033ff047e24 */ /* 0x002fc8000f8e00ff */
[----:B------:R1:W2:Y:S03]  /*db80*/  SYNCS.PHASECHK.TRANS64.TRYWAIT P2, [R4+URZ+0x60], R3 ;  /* 0x00006003040075a7 */ /* 0x0002a6000804017f */
[----:B--2---:R-:W-:Y:S05]  /*db90*/  @!P2 NANOSLEEP.SYNCS 0x989680 ;  /* 0x009896800000a95d */ /* 0x004fea0003900000 */
[----:B------:R-:W2:Y:S02]  /*dba0*/  @!P2 SYNCS.PHASECHK.TRANS64 P2, [R4+URZ+0x60], R3 ;  /* 0x000060030400a5a7 */ /* 0x000ea4000804007f */
[----:B--2---:R-:W-:Y:S05]  /*dbb0*/  @!P2 BRA `(.L_x_50) ;  /* 0xfffffffc00eca947 */ /* 0x004fea000383ffff */
[----:B------:R-:W-:Y:S05]  /*dbc0*/  BRA `(.L_x_166) ;  /* 0xffffff4c00387947 */ /* 0x000fea000383ffff */
.L_x_61:
[----:B-1----:R1:W2:Y:S02]  /*dbd0*/  SYNCS.PHASECHK.TRANS64.TRYWAIT P3, [R27+URZ+0x60], R28 ;  /* 0x0000601c1b0075a7 */ /* 0x0022a4000806017f */
[----:B--2---:R-:W-:Y:S05]  /*dbe0*/  @!P3 NANOSLEEP.SYNCS 0x989680 ;  /* 0x009896800000b95d */ /* 0x004fea0003900000 */
[----:B------:R-:W2:Y:S02]  /*dbf0*/  @!P3 SYNCS.PHASECHK.TRANS64 P3, [R27+URZ+0x60], R28 ;  /* 0x0000601c1b00b5a7 */ /* 0x000ea4000806007f */
[----:B--2---:R-:W-:Y:S05]  /*dc00*/  @!P3 BRA `(.L_x_61) ;  /* 0xfffffffc00f0b947 */ /* 0x004fea000383ffff */
[----:B------:R-:W-:Y:S05]  /*dc10*/  BRA `(.L_x_167) ;  /* 0xffffff6c00587947 */ /* 0x000fea000383ffff */
.L_x_71:
[----:B-1----:R1:W2:Y:S02]  /*dc20*/  SYNCS.PHASECHK.TRANS64.TRYWAIT P3, [R25+URZ+0x60], R26 ;  /* 0x0000601a190075a7 */ /* 0x0022a4000806017f */
[----:B--2---:R-:W-:Y:S05]  /*dc30*/  @!P3 NANOSLEEP.SYNCS 0x989680 ;  /* 0x009896800000b95d */ /* 0x004fea0003900000 */
[----:B------:R-:W2:Y:S02]  /*dc40*/  @!P3 SYNCS.PHASECHK.TRANS64 P3, [R25+URZ+0x60], R26 ;  /* 0x0000601a1900b5a7 */ /* 0x000ea4000806007f */
[----:B--2---:R-:W-:Y:S05]  /*dc50*/  @!P3 BRA `(.L_x_71) ;  /* 0xfffffffc00f0b947 */ /* 0x004fea000383ffff */
[----:B------:R-:W-:Y:S05]  /*dc60*/  BRA `(.L_x_168) ;  /* 0xffffff8c00407947 */ /* 0x000fea000383ffff */
.L_x_81:
[----:B--2---:R2:W3:Y:S02]  /*dc70*/  SYNCS.PHASECHK.TRANS64.TRYWAIT P3, [R26+URZ+0x60], R25 ;  /* 0x000060191a0075a7 */ /* 0x0044e4000806017f */
[----:B---3--:R-:W-:Y:S05]  /*dc80*/  @!P3 NANOSLEEP.SYNCS 0x989680 ;  /* 0x009896800000b95d */ /* 0x008fea0003900000 */
[----:B------:R-:W3:Y:S02]  /*dc90*/  @!P3 SYNCS.PHASECHK.TRANS64 P3, [R26+URZ+0x60], R25 ;  /* 0x000060191a00b5a7 */ /* 0x000ee4000806007f */
[----:B---3--:R-:W-:Y:S05]  /*dca0*/  @!P3 BRA `(.L_x_81) ;  /* 0xfffffffc00f0b947 */ /* 0x008fea000383ffff */
[----:B------:R-:W-:Y:S05]  /*dcb0*/  BRA `(.L_x_169) ;  /* 0xffffffac00347947 */ /* 0x000fea000383ffff */
.L_x_101:
[----:B-1----:R-:W-:-:S04]  /*dcc0*/  MOV R3, UR4 ;  /* 0x0000000400037c02 */ /* 0x002fc80008000f00 */
[----:B------:R1:W2:Y:S03]  /*dcd0*/  SYNCS.PHASECHK.TRANS64.TRYWAIT P0, [R3+URZ+0xa8], R0 ;  /* 0x0000a800030075a7 */ /* 0x0002a6000800017f */
[----:B--2---:R-:W-:Y:S05]  /*dce0*/  @!P0 NANOSLEEP.SYNCS 0x989680 ;  /* 0x009896800000895d */ /* 0x004fea0003900000 */
[----:B------:R-:W2:Y:S02]  /*dcf0*/  @!P0 SYNCS.PHASECHK.TRANS64 P0, [R3+URZ+0xa8], R0 ;  /* 0x0000a800030085a7 */ /* 0x000ea4000800007f */
[----:B--2---:R-:W-:Y:S05]  /*dd00*/  @!P0 BRA `(.L_x_101) ;  /* 0xfffffffc00ec8947 */ /* 0x004fea000383ffff */
[----:B------:R-:W-:Y:S05]  /*dd10*/  BRA `(.L_x_100) ;  /* 0xffffffd800c07947 */ /* 0x000fea000383ffff */
.L_x_110:
[----:B-1----:R-:W-:-:S04]  /*dd20*/  IMAD.U32 R5, RZ, RZ, UR5 ;  /* 0x00000005ff057e24 */ /* 0x002fc8000f8e00ff */
[----:B------:R1:W2:Y:S03]  /*dd30*/  SYNCS.PHASECHK.TRANS64.TRYWAIT P1, [R5+URZ+0x80], R4 ;  /* 0x00008004050075a7 */ /* 0x0002a6000802017f */
[----:B--2---:R-:W-:Y:S05]  /*dd40*/  @!P1 NANOSLEEP.SYNCS 0x989680 ;  /* 0x009896800000995d */ /* 0x004fea0003900000 */
[----:B------:R-:W2:Y:S02]  /*dd50*/  @!P1 SYNCS.PHASECHK.TRANS64 P1, [R5+URZ+0x80], R4 ;  /* 0x00008004050095a7 */ /* 0x000ea4000802007f */
[----:B--2---:R-:W-:Y:S05]  /*dd60*/  @!P1 BRA `(.L_x_110) ;  /* 0xfffffffc00ec9947 */ /* 0x004fea000383ffff */
[----:B------:R-:W-:Y:S05]  /*dd70*/  BRA `(.L_x_170) ;  /* 0xffffffdc00ac7947 */ /* 0x000fea000383ffff */
.L_x_116:
[----:B-12---:R-:W-:-:S04]  /*dd80*/  MOV R5, UR5 ;  /* 0x0000000500057c02 */ /* 0x006fc80008000f00 */
[----:B------:R1:W2:Y:S03]  /*dd90*/  SYNCS.PHASECHK.TRANS64.TRYWAIT P1, [R5+URZ+0x88], R4 ;  /* 0x00008804050075a7 */ /* 0x0002a6000802017f */
[----:B--2---:R-:W-:Y:S05]  /*dda0*/  @!P1 NANOSLEEP.SYNCS 0x989680 ;  /* 0x009896800000995d */ /* 0x004fea0003900000 */
[----:B------:R-:W2:Y:S02]  /*ddb0*/  @!P1 SYNCS.PHASECHK.TRANS64 P1, [R5+URZ+0x88], R4 ;  /* 0x00008804050095a7 */ /* 0x000ea4000802007f */
[----:B--2---:R-:W-:Y:S05]  /*ddc0*/  @!P1 BRA `(.L_x_116) ;  /* 0xfffffffc00ec9947 */ /* 0x004fea000383ffff */
[----:B------:R-:W-:Y:S05]  /*ddd0*/  BRA `(.L_x_171) ;  /* 0xffffffdc00f47947 */ /* 0x000fea000383ffff */
.L_x_122:
[----:B-123--:R-:W-:-:S04]  /*dde0*/  IMAD.U32 R5, RZ, RZ, UR5 ;  /* 0x00000005ff057e24 */ /* 0x00efc8000f8e00ff */
[----:B------:R1:W2:Y:S03]  /*ddf0*/  SYNCS.PHASECHK.TRANS64.TRYWAIT P1, [R5+URZ+0x90], R4 ;  /* 0x00009004050075a7 */ /* 0x0002a6000802017f */
[----:B--2---:R-:W-:Y:S05]  /*de00*/  @!P1 NANOSLEEP.SYNCS 0x989680 ;  /* 0x009896800000995d */ /* 0x004fea0003900000 */
[----:B------:R-:W2:Y:S02]  /*de10*/  @!P1 SYNCS.PHASECHK.TRANS64 P1, [R5+URZ+0x90], R4 ;  /* 0x00009004050095a7 */ /* 0x000ea4000802007f */
[----:B--2---:R-:W-:Y:S05]  /*de20*/  @!P1 BRA `(.L_x_122) ;  /* 0xfffffffc00ec9947 */ /* 0x004fea000383ffff */
[----:B------:R-:W-:Y:S05]  /*de30*/  BRA `(.L_x_172) ;  /* 0xffffffe000447947 */ /* 0x000fea000383ffff */
.L_x_128:
[----:B-1234-:R-:W-:-:S04]  /*de40*/  MOV R5, UR5 ;  /* 0x0000000500057c02 */ /* 0x01efc80008000f00 */
[----:B------:R1:W2:Y:S03]  /*de50*/  SYNCS.PHASECHK.TRANS64.TRYWAIT P1, [R5+URZ+0x98], R4 ;  /* 0x00009804050075a7 */ /* 0x0002a6000802017f */
[----:B--2---:R-:W-:Y:S05]  /*de60*/  @!P1 NANOSLEEP.SYNCS 0x989680 ;  /* 0x009896800000995d */ /* 0x004fea0003900000 */
[----:B------:R-:W2:Y:S02]  /*de70*/  @!P1 SYNCS.PHASECHK.TRANS64 P1, [R5+URZ+0x98], R4 ;  /* 0x00009804050095a7 */ /* 0x000ea4000802007f */
[----:B--2---:R-:W-:Y:S05]  /*de80*/  @!P1 BRA `(.L_x_128) ;  /* 0xfffffffc00ec9947 */ /* 0x004fea000383ffff */
[----:B------:R-:W-:Y:S05]  /*de90*/  BRA `(.L_x_173) ;  /* 0xffffffe000947947 */ /* 0x000fea000383ffff */
.L_x_138:
[----:B--2---:R2:W1:Y:S02]  /*dea0*/  SYNCS.PHASECHK.TRANS64.TRYWAIT P0, [R3+URZ+0x80], R0 ;  /* 0x00008000030075a7 */ /* 0x004464000800017f */
[----:B-1----:R-:W-:Y:S05]  /*deb0*/  @!P0 NANOSLEEP.SYNCS 0x989680 ;  /* 0x009896800000895d */ /* 0x002fea0003900000 */
[----:B------:R-:W1:Y:S02]  /*dec0*/  @!P0 SYNCS.PHASECHK.TRANS64 P0, [R3+URZ+0x80], R0 ;  /* 0x00008000030085a7 */ /* 0x000e64000800007f */
[----:B-1----:R-:W-:Y:S05]  /*ded0*/  @!P0 BRA `(.L_x_138) ;  /* 0xfffffffc00f08947 */ /* 0x002fea000383ffff */
[----:B------:R-:W-:Y:S05]  /*dee0*/  BRA `(.L_x_174) ;  /* 0xffffffe800907947 */ /* 0x000fea000383ffff */
.L_x_140:
[----:B------:R1:W1:Y:S02]  /*def0*/  SYNCS.PHASECHK.TRANS64.TRYWAIT P0, [R3+URZ+0x88], R0 ;  /* 0x00008800030075a7 */ /* 0x000264000800017f */
[----:B-1----:R-:W-:Y:S05]  /*df00*/  @!P0 NANOSLEEP.SYNCS 0x989680 ;  /* 0x009896800000895d */ /* 0x002fea0003900000 */
[----:B------:R-:W1:Y:S02]  /*df10*/  @!P0 SYNCS.PHASECHK.TRANS64 P0, [R3+URZ+0x88], R0 ;  /* 0x00008800030085a7 */ /* 0x000e64000800007f */
[----:B-1----:R-:W-:Y:S05]  /*df20*/  @!P0 BRA `(.L_x_140) ;  /* 0xfffffffc00f08947 */ /* 0x002fea000383ffff */
[----:B------:R-:W-:Y:S05]  /*df30*/  BRA `(.L_x_175) ;  /* 0xffffffe8008c7947 */ /* 0x000fea000383ffff */
.L_x_142:
[----:B------:R1:W1:Y:S02]  /*df40*/  SYNCS.PHASECHK.TRANS64.TRYWAIT P0, [R3+URZ+0x90], R0 ;  /* 0x00009000030075a7 */ /* 0x000264000800017f */
[----:B-1----:R-:W-:Y:S05]  /*df50*/  @!P0 NANOSLEEP.SYNCS 0x989680 ;  /* 0x009896800000895d */ /* 0x002fea0003900000 */
[----:B------:R-:W1:Y:S02]  /*df60*/  @!P0 SYNCS.PHASECHK.TRANS64 P0, [R3+URZ+0x90], R0 ;  /* 0x00009000030085a7 */ /* 0x000e64000800007f */
[----:B-1----:R-:W-:Y:S05]  /*df70*/  @!P0 BRA `(.L_x_142) ;  /* 0xfffffffc00f08947 */ /* 0x002fea000383ffff */
[----:B------:R-:W-:Y:S05]  /*df80*/  BRA `(.L_x_176) ;  /* 0xffffffe800887947 */ /* 0x000fea000383ffff */
.L_x_146:
[----:B------:R-:W-:Y:S01]  /*df90*/  BSSY B1, `(.L_x_177) ;  /* 0x0000006000017945 */ /* 0x000fe20003800000 */
[----:B------:R-:W-:-:S07]  /*dfa0*/  IMAD.MOV.U32 R15, RZ, RZ, -0x1 ;  /* 0xffffffffff0f7424 */ /* 0x000fce00078e00ff */
[----:B------:R-:W-:Y:S05]  /*dfb0*/  WARPSYNC.COLLECTIVE R15, `(.L_x_178) ;  /* 0x000000000f0c7348 */ /* 0x000fea0003c00000 */
[----:B------:R-:W-:Y:S02]  /*dfc0*/  ELECT P6, UR62, PT ;  /* 0x00000000003e782f */ /* 0x000fe400038c0000 */
[----:B------:R-:W-:Y:S01]  /*dfd0*/  MOV R14, UR62 ;  /* 0x0000003e000e7c02 */ /* 0x000fe20008000f00 */
[----:B------:R-:W-:Y:S10]  /*dfe0*/  ENDCOLLECTIVE ;  /* 0x000000000000791b */ /* 0x000ff40003800000 */
.L_x_178:
[----:B------:R-:W-:Y:S05]  /*dff0*/  BSYNC B1 ;  /* 0x0000000000017941 */ /* 0x000fea0003800000 */
.L_x_177:
[----:B------:R-:W-:Y:S05]  /*e000*/  BRA `(.L_x_179) ;  /* 0xffffffec00007947 */ /* 0x000fea000383ffff */
.L_x_149:
[----:B--2---:R2:W3:Y:S02]  /*e010*/  SYNCS.PHASECHK.TRANS64.TRYWAIT P1, [R15+URZ+0x30], R8 ;  /* 0x000030080f0075a7 */ /* 0x0044e4000802017f */
[----:B---3--:R-:W-:Y:S05]  /*e020*/  @!P1 NANOSLEEP.SYNCS 0x989680 ;  /* 0x009896800000995d */ /* 0x008fea0003900000 */
[----:B------:R-:W3:Y:S02]  /*e030*/  @!P1 SYNCS.PHASECHK.TRANS64 P1, [R15+URZ+0x30], R8 ;  /* 0x000030080f0095a7 */ /* 0x000ee4000802007f */
[----:B---3--:R-:W-:Y:S05]  /*e040*/  @!P1 BRA `(.L_x_149) ;  /* 0xfffffffc00f09947 */ /* 0x008fea000383ffff */
[----:B------:R-:W-:Y:S05]  /*e050*/  BRA `(.L_x_180) ;  /* 0xffffffec00347947 */ /* 0x000fea000383ffff */
.L_x_158:
[----:B------:R-:W-:Y:S01]  /*e060*/  BSSY B0, `(.L_x_181) ;  /* 0x0000006000007945 */ /* 0x000fe20003800000 */
[----:B------:R-:W-:-:S07]  /*e070*/  MOV R15, 0xffffffff ;  /* 0xffffffff000f7802 */ /* 0x000fce0000000f00 */
[----:B------:R-:W-:Y:S05]  /*e080*/  WARPSYNC.COLLECTIVE R15, `(.L_x_182) ;  /* 0x000000000f0c7348 */ /* 0x000fea0003c00000 */
[----:B------:R-:W-:Y:S02]  /*e090*/  ELECT P6, UR62, PT ;  /* 0x00000000003e782f */ /* 0x000fe400038c0000 */
[----:B------:R-:W-:Y:S01]  /*e0a0*/  MOV R14, UR62 ;  /* 0x0000003e000e7c02 */ /* 0x000fe20008000f00 */
[----:B------:R-:W-:Y:S10]  /*e0b0*/  ENDCOLLECTIVE ;  /* 0x000000000000791b */ /* 0x000ff40003800000 */
.L_x_182:
[----:B------:R-:W-:Y:S05]  /*e0c0*/  BSYNC B0 ;  /* 0x0000000000007941 */ /* 0x000fea0003800000 */
.L_x_181:
[----:B------:R-:W-:Y:S05]  /*e0d0*/  BRA `(.L_x_183) ;  /* 0xfffffff400807947 */ /* 0x000fea000383ffff */
.L_x_160:
[----:B-1----:R1:W2:Y:S02]  /*e0e0*/  SYNCS.PHASECHK.TRANS64.TRYWAIT P0, [R7+URZ], R2 ;  /* 0x00000002070075a7 */ /* 0x0022a4000800017f */
[----:B--2---:R-:W-:Y:S05]  /*e0f0*/  @!P0 NANOSLEEP.SYNCS 0x989680 ;  /* 0x009896800000895d */ /* 0x004fea0003900000 */
[----:B------:R-:W2:Y:S02]  /*e100*/  @!P0 SYNCS.PHASECHK.TRANS64 P0, [R7+URZ], R2 ;  /* 0x00000002070085a7 */ /* 0x000ea4000800007f */
[----:B--2---:R-:W-:Y:S05]  /*e110*/  @!P0 BRA `(.L_x_160) ;  /* 0xfffffffc00f08947 */ /* 0x004fea000383ffff */
[----:B------:R-:W-:Y:S05]  /*e120*/  BRA `(.L_x_184) ;  /* 0xfffffff400bc7947 */ /* 0x000fea000383ffff */
.L_x_161:
[----:B-1----:R1:W2:Y:S02]  /*e130*/  SYNCS.PHASECHK.TRANS64.TRYWAIT P0, [R9+URZ], R4 ;  /* 0x00000004090075a7 */ /* 0x0022a4000800017f */
[----:B--2---:R-:W-:Y:S05]  /*e140*/  @!P0 NANOSLEEP.SYNCS 0x989680 ;  /* 0x009896800000895d */ /* 0x004fea0003900000 */
[----:B------:R-:W2:Y:S02]  /*e150*/  @!P0 SYNCS.PHASECHK.TRANS64 P0, [R9+URZ], R4 ;  /* 0x00000004090085a7 */ /* 0x000ea4000800007f */
[----:B--2---:R-:W-:Y:S05]  /*e160*/  @!P0 BRA `(.L_x_161) ;  /* 0xfffffffc00f08947 */ /* 0x004fea000383ffff */
[----:B------:R-:W-:Y:S05]  /*e170*/  BRA `(.L_x_185) ;  /* 0xfffffff400cc7947 */ /* 0x000fea000383ffff */
.L_x_162:
[----:B-1----:R1:W2:Y:S02]  /*e180*/  SYNCS.PHASECHK.TRANS64.TRYWAIT P0, [R6+URZ], R5 ;  /* 0x00000005060075a7 */ /* 0x0022a4000800017f */
[----:B--2---:R-:W-:Y:S05]  /*e190*/  @!P0 NANOSLEEP.SYNCS 0x989680 ;  /* 0x009896800000895d */ /* 0x004fea0003900000 */
[----:B------:R-:W2:Y:S02]  /*e1a0*/  @!P0 SYNCS.PHASECHK.TRANS64 P0, [R6+URZ], R5 ;  /* 0x00000005060085a7 */ /* 0x000ea4000800007f */
[----:B--2---:R-:W-:Y:S05]  /*e1b0*/  @!P0 BRA `(.L_x_162) ;  /* 0xfffffffc00f08947 */ /* 0x004fea000383ffff */
[----:B------:R-:W-:Y:S05]  /*e1c0*/  BRA `(.L_x_186) ;  /* 0xfffffff400dc7947 */ /* 0x000fea000383ffff */
.L_x_163:
[----:B-1----:R1:W2:Y:S02]  /*e1d0*/  SYNCS.PHASECHK.TRANS64.TRYWAIT P0, [R9+URZ], R4 ;  /* 0x00000004090075a7 */ /* 0x0022a4000800017f */
[----:B--2---:R-:W-:Y:S05]  /*e1e0*/  @!P0 NANOSLEEP.SYNCS 0x989680 ;  /* 0x009896800000895d */ /* 0x004fea0003900000 */
[----:B------:R-:W2:Y:S02]  /*e1f0*/  @!P0 SYNCS.PHASECHK.TRANS64 P0, [R9+URZ], R4 ;  /* 0x00000004090085a7 */ /* 0x000ea4000800007f */
[----:B--2---:R-:W-:Y:S05]  /*e200*/  @!P0 BRA `(.L_x_163) ;  /* 0xfffffffc00f08947 */ /* 0x004fea000383ffff */
[----:B------:R-:W-:Y:S05]  /*e210*/  BRA `(.L_x_187) ;  /* 0xfffffff400ec7947 */ /* 0x000fea000383ffff */
.L_x_164:
[----:B--2---:R2:W3:Y:S02]  /*e220*/  SYNCS.PHASECHK.TRANS64.TRYWAIT P0, [R6+URZ], R5 ;  /* 0x00000005060075a7 */ /* 0x0044e4000800017f */
[----:B---3--:R-:W-:Y:S05]  /*e230*/  @!P0 NANOSLEEP.SYNCS 0x989680 ;  /* 0x009896800000895d */ /* 0x008fea0003900000 */
[----:B------:R-:W3:Y:S02]  /*e240*/  @!P0 SYNCS.PHASECHK.TRANS64 P0, [R6+URZ], R5 ;  /* 0x00000005060085a7 */ /* 0x000ee4000800007f */
[----:B---3--:R-:W-:Y:S05]  /*e250*/  @!P0 BRA `(.L_x_164) ;  /* 0xfffffffc00f08947 */ /* 0x008fea000383ffff */
[----:B------:R-:W-:Y:S05]  /*e260*/  BRA `(.L_x_188) ;  /* 0xfffffff400f47947 */ /* 0x000fea000383ffff */
.L_x_189:
[----:B------:R-:W-:-:S00]  /*e270*/  BRA `(.L_x_189) ;  /* 0xfffffffc00fc7947 */ /* 0x000fc0000383ffff */
[----:B------:R-:W-:-:S00]  /*e280*/  NOP ;  /* 0x0000000000007918 */ /* 0x000fc00000000000 */
[----:B------:R-:W-:-:S00]  /*e290*/  NOP ;  /* 0x0000000000007918 */ /* 0x000fc00000000000 */
[----:B------:R-:W-:-:S00]  /*e2a0*/  NOP ;  /* 0x0000000000007918 */ /* 0x000fc00000000000 */
[----:B------:R-:W-:-:S00]  /*e2b0*/  NOP ;  /* 0x0000000000007918 */ /* 0x000fc00000000000 */
[----:B------:R-:W-:-:S00]  /*e2c0*/  NOP ;  /* 0x0000000000007918 */ /* 0x000fc00000000000 */
[----:B------:R-:W-:-:S00]  /*e2d0*/  NOP ;  /* 0x0000000000007918 */ /* 0x000fc00000000000 */
[----:B------:R-:W-:-:S00]  /*e2e0*/  NOP ;  /* 0x0000000000007918 */ /* 0x000fc00000000000 */
[----:B------:R-:W-:-:S00]  /*e2f0*/  NOP ;  /* 0x0000000000007918 */ /* 0x000fc00000000000 */
.L_x_190:


//--------------------- .nv.global.init           --------------------------
	.section	.nv.global.init,"aw",@progbits
.nv.global.init:
	.type		$str$22,@object
	.size		$str$22,($str$26 - $str$22)
$str$22:
        /*0000*/ 	.byte	0x6b, 0x5f, 0x74, 0x69, 0x6c, 0x65, 0x5f, 0x63, 0x6f, 0x75, 0x6e, 0x74, 0x20, 0x3e, 0x3d, 0x20
        /*0010*/ 	.byte	0x31, 0x00
	.type		$str$26,@object
	.size		$str$26,($str$27 - $str$26)
$str$26:
        /*0012*/ 	.byte	0x28, 0x61, 0x64, 0x64, 0x72, 0x65, 0x73, 0x73, 0x20, 0x26, 0x20, 0x6d, 0x61, 0x73, 0x6b, 0x29
        /*0022*/ 	.byte	0x20, 0x3d, 0x3d, 0x20, 0x30, 0x00
	.type		$str$27,@object
	.size		$str$27,($str$23 - $str$27)
$str$27:
        /*0028*/ 	.byte	0x2f, 0x74, 0x6d, 0x70, 0x2f, 0x63, 0x75, 0x74, 0x6c, 0x61, 0x73, 0x73, 0x5f, 0x73, 0x77, 0x65
        /*0038*/ 	.byte	0x65, 0x70, 0x5f, 0x73, 0x72, 0x63, 0x2f, 0x69, 0x6e, 0x63, 0x6c, 0x75, 0x64, 0x65, 0x2f, 0x63
        /*0048*/ 	.byte	0x75, 0x74, 0x65, 0x2f, 0x70, 0x6f, 0x69, 0x6e, 0x74, 0x65, 0x72, 0x5f, 0x66, 0x6c, 0x61, 0x67
        /*0058*/ 	.byte	0x67, 0x65, 0x64, 0x2e, 0x68, 0x70, 0x70, 0x00
	.type		$str$23,@object
	.size		$str$23,(__unnamed_2 - $str$23)
$str$23:
        /*0060*/ 	.byte	0x2f, 0x74, 0x6d, 0x70, 0x2f, 0x63, 0x75, 0x74, 0x6c, 0x61, 0x73, 0x73, 0x5f, 0x73, 0x77, 0x65
        /*0070*/ 	.byte	0x65, 0x70, 0x5f, 0x73, 0x72, 0x63, 0x2f, 0x69, 0x6e, 0x63, 0x6c, 0x75, 0x64, 0x65, 0x2f, 0x63
        /*0080*/ 	.byte	0x75, 0x74, 0x6c, 0x61, 0x73, 0x73, 0x2f, 0x67, 0x65, 0x6d, 0x6d, 0x2f, 0x63, 0x6f, 0x6c, 0x6c
        /*0090*/ 	.byte	0x65, 0x63, 0x74, 0x69, 0x76, 0x65, 0x2f, 0x73, 0x6d, 0x39, 0x30, 0x5f, 0x6d, 0x6d, 0x61, 0x5f
        /*00a0*/ 	.byte	0x74, 0x6d, 0x61, 0x5f, 0x67, 0x6d, 0x6d, 0x61, 0x5f, 0x73, 0x73, 0x5f, 0x77, 0x61, 0x72, 0x70
        /*00b0*/ 	.byte	0x73, 0x70, 0x65, 0x63, 0x69, 0x61, 0x6c, 0x69, 0x7a, 0x65, 0x64, 0x2e, 0x68, 0x70, 0x70, 0x00
	.type		__unnamed_2,@object
	.size		__unnamed_2,(__unnamed_1 - __unnamed_2)
__unnamed_2:
        /*00c0*/ 	.byte	0x61, 0x75, 0x74, 0x6f, 0x20, 0x63, 0x75, 0x74, 0x65, 0x3a, 0x3a, 0x61, 0x73, 0x5f, 0x70, 0x6f
        /* <DEDUP_REMOVED lines=27> */
        /*0280*/ 	.byte	0x36, 0x3e, 0x3e, 0x3e, 0x3e, 0x3e, 0x5d, 0x00
	.type		__unnamed_1,@object
	.size		__unnamed_1,(.L_0 - __unnamed_1)
__unnamed_1:
        /* <DEDUP_REMOVED lines=180> */
        /*0dc8*/ 	.byte	0x3a, 0x69, 0x64, 0x65, 0x6e, 0x74, 0x69, 0x74, 0x79, 0x5d, 0x00
.L_0:


//--------------------- .nv.shared._ZN7cutlass13device_kernelINS_4gemm6kernel13GemmUniversalIN4cute5tupleIJiiiiEEENS1_10collective13CollectiveMmaINS1_34MainloopSm90TmaGmmaWarpSpecializedILi6ENS5_IJNS4_1CILi1EEESB_SB_EEENS1_35KernelTmaWarpSpecializedCooperativeEEENS5_IJNSA_ILi128EEESF_NSA_ILi64EEEEEENS_6half_tENS5_IJlSB_lEEESI_SJ_NS4_8TiledMMAINS4_8MMA_AtomIJNS4_4SM904GMMA26MMA_64x128x16_F32F16F16_SSILNSN_5MajorE0ELSP_0ELNSN_7ScaleInE1ELSQ_1EEEEEENS4_6LayoutINS5_IJNSA_ILi2EEESB_SB_EEENS5_IJSB_NSA_ILi0EEESW_EEEEENS5_IJNS4_10UnderscoreESZ_SZ_EEEEENS4_13SM90_TMA_LOADENS4_14ComposedLayoutINS4_7SwizzleILi3ELi4ELi3EEENS4_18smem_ptr_flag_bitsILi16EEENST_INS5_IJNSA_ILi8EEESG_EEENS5_IJSG_SB_EEEEEEEvNS4_8identityES12_S1C_vS1D_EENS_8epilogue10collective18CollectiveEpilogueINS1F_22Sm90TmaWarpSpecializedILi4ELi2ELi16ELb1ELb0EEEJSH_NS5_IJSF_NSA_ILi32EEEEEESI_SJ_SI_SJ_NS1F_6fusion15FusionCallbacksIS1J_NS1M_13LinCombEltActINS1F_6thread4GELUESI_fSI_fLNS_15FloatRoundStyleE2EEESH_S1L_JEEES12_NS13_INS14_ILi2ELi4ELi3EEES17_NST_INS5_IJS18_S1K_EEENS5_IJS1K_SB_EEEEEEENS4_17SM75_U32x4_LDSM_NENS4_14SM90_TMA_STOREES1Y_NS4_17SM90_U32x4_STSM_NENS4_9Copy_AtomIJS21_SI_EEEvEEEvvEEEEvNT_6ParamsE --------------------------
	.section	.nv.shared._ZN7cutlass13device_kernelINS_4gemm6kernel13GemmUniversalIN4cute5tupleIJiiiiEEENS1_10collective13CollectiveMmaINS1_34MainloopSm90TmaGmmaWarpSpecializedILi6ENS5_IJNS4_1CILi1EEESB_SB_EEENS1_35KernelTmaWarpSpecializedCooperativeEEENS5_IJNSA_ILi128EEESF_NSA_ILi64EEEEEENS_6half_tENS5_IJlSB_lEEESI_SJ_NS4_8TiledMMAINS4_8MMA_AtomIJNS4_4SM904GMMA26MMA_64x128x16_F32F16F16_SSILNSN_5MajorE0ELSP_0ELNSN_7ScaleInE1ELSQ_1EEEEEENS4_6LayoutINS5_IJNSA_ILi2EEESB_SB_EEENS5_IJSB_NSA_ILi0EEESW_EEEEENS5_IJNS4_10UnderscoreESZ_SZ_EEEEENS4_13SM90_TMA_LOADENS4_14ComposedLayoutINS4_7SwizzleILi3ELi4ELi3EEENS4_18smem_ptr_flag_bitsILi16EEENST_INS5_IJNSA_ILi8EEESG_EEENS5_IJSG_SB_EEEEEEEvNS4_8identityES12_S1C_vS1D_EENS_8epilogue10collective18CollectiveEpilogueINS1F_22Sm90TmaWarpSpecializedILi4ELi2ELi16ELb1ELb0EEEJSH_NS5_IJSF_NSA_ILi32EEEEEESI_SJ_SI_SJ_NS1F_6fusion15FusionCallbacksIS1J_NS1M_13LinCombEltActINS1F_6thread4GELUESI_fSI_fLNS_15FloatRoundStyleE2EEESH_S1L_JEEES12_NS13_INS14_ILi2ELi4ELi3EEES17_NST_INS5_IJS18_S1K_EEENS5_IJS1K_SB_EEEEEEENS4_17SM75_U32x4_LDSM_NENS4_14SM90_TMA_STOREES1Y_NS4_17SM90_U32x4_STSM_NENS4_9Copy_AtomIJS21_SI_EEEvEEEvvEEEEvNT_6ParamsE,"aw",@nobits
	.sectionflags	@""
	.align	16
	.zero		1024


//--------------------- .nv.shared.reserved.0     --------------------------
	.section	.nv.shared.reserved.0,"aw",@nobits
	.weak		__nv_reservedSMEM_offset_0_alias
	.size		__nv_reservedSMEM_offset_0_alias, 0, 0
	.other		__nv_reservedSMEM_offset_0_alias,@"STO_CUDA_RESERVED_SHARED STV_DEFAULT"
__nv_reservedSMEM_offset_0_alias:
	.zero		0


//--------------------- .nv.global                --------------------------
	.section	.nv.global,"aw",@nobits
.nv.global:
	.type		_ZN39_INTERNAL_56a14bb9_4_k_cu_f569e8d5_27844cute1_E,@object
	.size		_ZN39_INTERNAL_56a14bb9_4_k_cu_f569e8d5_27844cute1_E,(_ZN39_INTERNAL_56a14bb9_4_k_cu_f569e8d5_27844cuda3std3__45__cpo6cbeginE - _ZN39_INTERNAL_56a14bb9_4_k_cu_f569e8d5_27844cute1_E)
_ZN39_INTERNAL_56a14bb9_4_k_cu_f569e8d5_27844cute1_E:
	.zero		1
	.type		_ZN39_INTERNAL_56a14bb9_4_k_cu_f569e8d5_27844cuda3std3__45__cpo6cbeginE,@object
	.size		_ZN39_INTERNAL_56a14bb9_4_k_cu_f569e8d5_27844cuda3std3__45__cpo6cbeginE,(_ZN39_INTERNAL_56a14bb9_4_k_cu_f569e8d5_27844cuda3std3__48in_placeE - _ZN39_INTERNAL_56a14bb9_4_k_cu_f569e8d5_27844cuda3std3__45__cpo6cbeginE)
_ZN39_INTERNAL_56a14bb9_4_k_cu_f569e8d5_27844cuda3std3__45__cpo6cbeginE:
	.zero		1
	.type		_ZN39_INTERNAL_56a14bb9_4_k_cu_f569e8d5_27844cuda3std3__48in_placeE,@object
	.size		_ZN39_INTERNAL_56a14bb9_4_k_cu_f569e8d5_27844cuda3std3__48in_placeE,(_ZN39_INTERNAL_56a14bb9_4_k_cu_f569e8d5_27844cuda3std6ranges3__45__cpo9iter_moveE - _ZN39_INTERNAL_56a14bb9_4_k_cu_f569e8d5_27844cuda3std3__48in_placeE)
_ZN39_INTERNAL_56a14bb9_4_k_cu_f569e8d5_27844cuda3std3__48in_placeE:
	.zero		1
	.type		_ZN39_INTERNAL_56a14bb9_4_k_cu_f569e8d5_27844cuda3std6ranges3__45__cpo9iter_moveE,@object
	.size		_ZN39_INTERNAL_56a14bb9_4_k_cu_f569e8d5_27844cuda3std6ranges3__45__cpo9iter_moveE,(_ZN39_INTERNAL_56a14bb9_4_k_cu_f569e8d5_27844cuda3std3__45__cpo5beginE - _ZN39_INTERNAL_56a14bb9_4_k_cu_f569e8d5_27844cuda3std6ranges3__45__cpo9iter_moveE)
_ZN39_INTERNAL_56a14bb9_4_k_cu_f569e8d5_27844cuda3std6ranges3__45__cpo9iter_moveE:
	.zero		1
	.type		_ZN39_INTERNAL_56a14bb9_4_k_cu_f569e8d5_27844cuda3std3__45__cpo5beginE,@object
	.size		_ZN39_INTERNAL_56a14bb9_4_k_cu_f569e8d5_27844cuda3std3__45__cpo5beginE,(_ZN39_INTERNAL_56a14bb9_4_k_cu_f569e8d5_27844cuda3std3__441_GLOBAL__N__56a14bb9_4_k_cu_f569e8d5_27846ignoreE - _ZN39_INTERNAL_56a14bb9_4_k_cu_f569e8d5_27844cuda3std3__45__cpo5beginE)
_ZN39_INTERNAL_56a14bb9_4_k_cu_f569e8d5_27844cuda3std3__45__cpo5beginE:
	.zero		1
	.type		_ZN39_INTERNAL_56a14bb9_4_k_cu_f569e8d5_27844cuda3std3__441_GLOBAL__N__56a14bb9_4_k_cu_f569e8d5_27846ignoreE,@object
	.size		_ZN39_INTERNAL_56a14bb9_4_k_cu_f569e8d5_27844cuda3std3__441_GLOBAL__N__56a14bb9_4_k_cu_f569e8d5_27846ignoreE,(_ZN39_INTERNAL_56a14bb9_4_k_cu_f569e8d5_27844cute7productE - _ZN39_INTERNAL_56a14bb9_4_k_cu_f569e8d5_27844cuda3std3__441_GLOBAL__N__56a14bb9_4_k_cu_f569e8d5_27846ignoreE)
_ZN39_INTERNAL_56a14bb9_4_k_cu_f569e8d5_27844cuda3std3__441_GLOBAL__N__56a14bb9_4_k_cu_f569e8d5_27846ignoreE:
	.zero		1
	.type		_ZN39_INTERNAL_56a14bb9_4_k_cu_f569e8d5_27844cute7productE,@object
	.size		_ZN39_INTERNAL_56a14bb9_4_k_cu_f569e8d5_27844cute7productE,(_ZN39_INTERNAL_56a14bb9_4_k_cu_f569e8d5_27844cuda3std3__45__cpo3endE - _ZN39_INTERNAL_56a14bb9_4_k_cu_f569e8d5_27844cute7productE)
_ZN39_INTERNAL_56a14bb9_4_k_cu_f569e8d5_27844cute7productE:
	.zero		1
	.type		_ZN39_INTERNAL_56a14bb9_4_k_cu_f569e8d5_27844cuda3std3__45__cpo3endE,@object
	.size		_ZN39_INTERNAL_56a14bb9_4_k_cu_f569e8d5_27844cuda3std3__45__cpo3endE,(_ZN39_INTERNAL_56a14bb9_4_k_cu_f569e8d5_27844cuda3std3__419piecewise_constructE - _ZN39_INTERNAL_56a14bb9_4_k_cu_f569e8d5_27844cuda3std3__45__cpo3endE)
_ZN39_INTERNAL_56a14bb9_4_k_cu_f569e8d5_27844cuda3std3__45__cpo3endE:
	.zero		1
	.type		_ZN39_INTERNAL_56a14bb9_4_k_cu_f569e8d5_27844cuda3std3__419piecewise_constructE,@object
	.size		_ZN39_INTERNAL_56a14bb9_4_k_cu_f569e8d5_27844cuda3std3__419piecewise_constructE,(_ZN39_INTERNAL_56a14bb9_4_k_cu_f569e8d5_27844cuda3std3__45__cpo4cendE - _ZN39_INTERNAL_56a14bb9_4_k_cu_f569e8d5_27844cuda3std3__419piecewise_constructE)
_ZN39_INTERNAL_56a14bb9_4_k_cu_f569e8d5_27844cuda3std3__419piecewise_constructE:
	.zero		1
	.type		_ZN39_INTERNAL_56a14bb9_4_k_cu_f569e8d5_27844cuda3std3__45__cpo4cendE,@object
	.size		_ZN39_INTERNAL_56a14bb9_4_k_cu_f569e8d5_27844cuda3std3__45__cpo4cendE,(_ZN39_INTERNAL_56a14bb9_4_k_cu_f569e8d5_27844cuda3std6ranges3__45__cpo4swapE - _ZN39_INTERNAL_56a14bb9_4_k_cu_f569e8d5_27844cuda3std3__45__cpo4cendE)
_ZN39_INTERNAL_56a14bb9_4_k_cu_f569e8d5_27844cuda3std3__45__cpo4cendE:
	.zero		1
	.type		_ZN39_INTERNAL_56a14bb9_4_k_cu_f569e8d5_27844cuda3std6ranges3__45__cpo4swapE,@object
	.size		_ZN39_INTERNAL_56a14bb9_4_k_cu_f569e8d5_27844cuda3std6ranges3__45__cpo4swapE,(.L_9 - _ZN39_INTERNAL_56a14bb9_4_k_cu_f569e8d5_27844cuda3std6ranges3__45__cpo4swapE)
_ZN39_INTERNAL_56a14bb9_4_k_cu_f569e8d5_27844cuda3std6ranges3__45__cpo4swapE:
	.zero		1
.L_9:


//--------------------- .nv.constant0._ZN7cutlass13device_kernelINS_4gemm6kernel13GemmUniversalIN4cute5tupleIJiiiiEEENS1_10collective13CollectiveMmaINS1_34MainloopSm90TmaGmmaWarpSpecializedILi6ENS5_IJNS4_1CILi1EEESB_SB_EEENS1_35KernelTmaWarpSpecializedCooperativeEEENS5_IJNSA_ILi128EEESF_NSA_ILi64EEEEEENS_6half_tENS5_IJlSB_lEEESI_SJ_NS4_8TiledMMAINS4_8MMA_AtomIJNS4_4SM904GMMA26MMA_64x128x16_F32F16F16_SSILNSN_5MajorE0ELSP_0ELNSN_7ScaleInE1ELSQ_1EEEEEENS4_6LayoutINS5_IJNSA_ILi2EEESB_SB_EEENS5_IJSB_NSA_ILi0EEESW_EEEEENS5_IJNS4_10UnderscoreESZ_SZ_EEEEENS4_13SM90_TMA_LOADENS4_14ComposedLayoutINS4_7SwizzleILi3ELi4ELi3EEENS4_18smem_ptr_flag_bitsILi16EEENST_INS5_IJNSA_ILi8EEESG_EEENS5_IJSG_SB_EEEEEEEvNS4_8identityES12_S1C_vS1D_EENS_8epilogue10collective18CollectiveEpilogueINS1F_22Sm90TmaWarpSpecializedILi4ELi2ELi16ELb1ELb0EEEJSH_NS5_IJSF_NSA_ILi32EEEEEESI_SJ_SI_SJ_NS1F_6fusion15FusionCallbacksIS1J_NS1M_13LinCombEltActINS1F_6thread4GELUESI_fSI_fLNS_15FloatRoundStyleE2EEESH_S1L_JEEES12_NS13_INS14_ILi2ELi4ELi3EEES17_NST_INS5_IJS18_S1K_EEENS5_IJS1K_SB_EEEEEEENS4_17SM75_U32x4_LDSM_NENS4_14SM90_TMA_STOREES1Y_NS4_17SM90_U32x4_STSM_NENS4_9Copy_AtomIJS21_SI_EEEvEEEvvEEEEvNT_6ParamsE --------------------------
	.section	.nv.constant0._ZN7cutlass13device_kernelINS_4gemm6kernel13GemmUniversalIN4cute5tupleIJiiiiEEENS1_10collective13CollectiveMmaINS1_34MainloopSm90TmaGmmaWarpSpecializedILi6ENS5_IJNS4_1CILi1EEESB_SB_EEENS1_35KernelTmaWarpSpecializedCooperativeEEENS5_IJNSA_ILi128EEESF_NSA_ILi64EEEEEENS_6half_tENS5_IJlSB_lEEESI_SJ_NS4_8TiledMMAINS4_8MMA_AtomIJNS4_4SM904GMMA26MMA_64x128x16_F32F16F16_SSILNSN_5MajorE0ELSP_0ELNSN_7ScaleInE1ELSQ_1EEEEEENS4_6LayoutINS5_IJNSA_ILi2EEESB_SB_EEENS5_IJSB_NSA_ILi0EEESW_EEEEENS5_IJNS4_10UnderscoreESZ_SZ_EEEEENS4_13SM90_TMA_LOADENS4_14ComposedLayoutINS4_7SwizzleILi3ELi4ELi3EEENS4_18smem_ptr_flag_bitsILi16EEENST_INS5_IJNSA_ILi8EEESG_EEENS5_IJSG_SB_EEEEEEEvNS4_8identityES12_S1C_vS1D_EENS_8epilogue10collective18CollectiveEpilogueINS1F_22Sm90TmaWarpSpecializedILi4ELi2ELi16ELb1ELb0EEEJSH_NS5_IJSF_NSA_ILi32EEEEEESI_SJ_SI_SJ_NS1F_6fusion15FusionCallbacksIS1J_NS1M_13LinCombEltActINS1F_6thread4GELUESI_fSI_fLNS_15FloatRoundStyleE2EEESH_S1L_JEEES12_NS13_INS14_ILi2ELi4ELi3EEES17_NST_INS5_IJS18_S1K_EEENS5_IJS1K_SB_EEEEEEENS4_17SM75_U32x4_LDSM_NENS4_14SM90_TMA_STOREES1Y_NS4_17SM90_U32x4_STSM_NENS4_9Copy_AtomIJS21_SI_EEEvEEEvvEEEEvNT_6ParamsE,"a",@progbits
	.sectionflags	@""
	.align	4
.nv.constant0._ZN7cutlass13device_kernelINS_4gemm6kernel13GemmUniversalIN4cute5tupleIJiiiiEEENS1_10collective13CollectiveMmaINS1_34MainloopSm90TmaGmmaWarpSpecializedILi6ENS5_IJNS4_1CILi1EEESB_SB_EEENS1_35KernelTmaWarpSpecializedCooperativeEEENS5_IJNSA_ILi128EEESF_NSA_ILi64EEEEEENS_6half_tENS5_IJlSB_lEEESI_SJ_NS4_8TiledMMAINS4_8MMA_AtomIJNS4_4SM904GMMA26MMA_64x128x16_F32F16F16_SSILNSN_5MajorE0ELSP_0ELNSN_7ScaleInE1ELSQ_1EEEEEENS4_6LayoutINS5_IJNSA_ILi2EEESB_SB_EEENS5_IJSB_NSA_ILi0EEESW_EEEEENS5_IJNS4_10UnderscoreESZ_SZ_EEEEENS4_13SM90_TMA_LOADENS4_14ComposedLayoutINS4_7SwizzleILi3ELi4ELi3EEENS4_18smem_ptr_flag_bitsILi16EEENST_INS5_IJNSA_ILi8EEESG_EEENS5_IJSG_SB_EEEEEEEvNS4_8identityES12_S1C_vS1D_EENS_8epilogue10collective18CollectiveEpilogueINS1F_22Sm90TmaWarpSpecializedILi4ELi2ELi16ELb1ELb0EEEJSH_NS5_IJSF_NSA_ILi32EEEEEESI_SJ_SI_SJ_NS1F_6fusion15FusionCallbacksIS1J_NS1M_13LinCombEltActINS1F_6thread4GELUESI_fSI_fLNS_15FloatRoundStyleE2EEESH_S1L_JEEES12_NS13_INS14_ILi2ELi4ELi3EEES17_NST_INS5_IJS18_S1K_EEENS5_IJS1K_SB_EEEEEEENS4_17SM75_U32x4_LDSM_NENS4_14SM90_TMA_STOREES1Y_NS4_17SM90_U32x4_STSM_NENS4_9Copy_AtomIJS21_SI_EEEvEEEvvEEEEvNT_6ParamsE:
	.zero		2432


//--------------------- SYMBOLS --------------------------

	.type		.nv.reservedSmem.offset0,@object
	.size		.nv.reservedSmem.offset0,0x4
	.type		__assertfail,@function
